//
// Generated by NVIDIA NVVM Compiler
//
// Compiler Build ID: CL-36424714
// Cuda compilation tools, release 13.0, V13.0.88
// Based on NVVM 20.0.0
//

.version 9.0
.target sm_100
.address_size 64

	// .globl	_Z11bucket_sortPiS_ii
.extern .func  (.param .b64 func_retval0) malloc
(
	.param .b64 malloc_param_0
)
;
.extern .func free
(
	.param .b64 free_param_0
)
;

.visible .entry _Z11bucket_sortPiS_ii(
	.param .u64 .ptr .align 1 _Z11bucket_sortPiS_ii_param_0,
	.param .u64 .ptr .align 1 _Z11bucket_sortPiS_ii_param_1,
	.param .u32 _Z11bucket_sortPiS_ii_param_2,
	.param .u32 _Z11bucket_sortPiS_ii_param_3
)
{
	.reg .pred 	%p<33>;
	.reg .b32 	%r<164>;
	.reg .b64 	%rd<72>;

	ld.param.u64 	%rd28, [_Z11bucket_sortPiS_ii_param_0];
	ld.param.u64 	%rd29, [_Z11bucket_sortPiS_ii_param_1];
	ld.param.u32 	%r41, [_Z11bucket_sortPiS_ii_param_2];
	ld.param.u32 	%r42, [_Z11bucket_sortPiS_ii_param_3];
	cvta.to.global.u64 	%rd1, %rd29;
	cvta.to.global.u64 	%rd2, %rd28;
	mov.u32 	%r1, %ctaid.x;
	shl.b32 	%r45, %r1, 7;
	mov.u32 	%r2, %tid.x;
	shl.b32 	%r46, %r2, 2;
	add.s32 	%r3, %r45, %r46;
	// begin inline asm
	mov.u32 %r43, %envreg2;
	// end inline asm
	cvt.u64.u32 	%rd30, %r43;
	// begin inline asm
	mov.u32 %r44, %envreg1;
	// end inline asm
	cvt.u64.u32 	%rd31, %r44;
	shl.b64 	%rd32, %rd31, 32;
	or.b64  	%rd3, %rd32, %rd30;
	mul.wide.s32 	%rd33, %r41, 4;
	{ // callseq 0, 0
	.param .b64 param0;
	st.param.b64 	[param0], %rd33;
	.param .b64 retval0;
	call.uni (retval0), 
	malloc, 
	(
	param0
	);
	ld.param.b64 	%rd34, [retval0];
	} // callseq 0
	setp.lt.s32 	%p1, %r41, 1;
	@%p1 bra 	$L__BB0_13;
	and.b32  	%r4, %r41, 15;
	setp.lt.u32 	%p2, %r41, 16;
	mov.b32 	%r150, 0;
	@%p2 bra 	$L__BB0_4;
	and.b32  	%r150, %r41, 2147483632;
	neg.s32 	%r154, %r150;
	add.s64 	%rd67, %rd34, 32;
$L__BB0_3:
	.pragma "nounroll";
	mov.b32 	%r48, 0;
	st.u32 	[%rd67+-32], %r48;
	st.u32 	[%rd67+-28], %r48;
	st.u32 	[%rd67+-24], %r48;
	st.u32 	[%rd67+-20], %r48;
	st.u32 	[%rd67+-16], %r48;
	st.u32 	[%rd67+-12], %r48;
	st.u32 	[%rd67+-8], %r48;
	st.u32 	[%rd67+-4], %r48;
	st.u32 	[%rd67], %r48;
	st.u32 	[%rd67+4], %r48;
	st.u32 	[%rd67+8], %r48;
	st.u32 	[%rd67+12], %r48;
	st.u32 	[%rd67+16], %r48;
	st.u32 	[%rd67+20], %r48;
	st.u32 	[%rd67+24], %r48;
	st.u32 	[%rd67+28], %r48;
	add.s32 	%r154, %r154, 16;
	add.s64 	%rd67, %rd67, 64;
	setp.eq.s32 	%p3, %r154, 0;
	@%p3 bra 	$L__BB0_4;
	bra.uni 	$L__BB0_3;
$L__BB0_4:
	setp.eq.s32 	%p4, %r4, 0;
	@%p4 bra 	$L__BB0_13;
	and.b32  	%r8, %r41, 7;
	setp.lt.u32 	%p5, %r4, 8;
	@%p5 bra 	$L__BB0_7;
	mul.wide.u32 	%rd35, %r150, 4;
	add.s64 	%rd36, %rd34, %rd35;
	mov.b32 	%r49, 0;
	st.u32 	[%rd36], %r49;
	st.u32 	[%rd36+4], %r49;
	st.u32 	[%rd36+8], %r49;
	st.u32 	[%rd36+12], %r49;
	st.u32 	[%rd36+16], %r49;
	st.u32 	[%rd36+20], %r49;
	st.u32 	[%rd36+24], %r49;
	st.u32 	[%rd36+28], %r49;
	add.s32 	%r150, %r150, 8;
$L__BB0_7:
	setp.eq.s32 	%p6, %r8, 0;
	@%p6 bra 	$L__BB0_13;
	and.b32  	%r11, %r41, 3;
	setp.lt.u32 	%p7, %r8, 4;
	@%p7 bra 	$L__BB0_10;
	mul.wide.u32 	%rd37, %r150, 4;
	add.s64 	%rd38, %rd34, %rd37;
	mov.b32 	%r50, 0;
	st.u32 	[%rd38], %r50;
	st.u32 	[%rd38+4], %r50;
	st.u32 	[%rd38+8], %r50;
	st.u32 	[%rd38+12], %r50;
	add.s32 	%r150, %r150, 4;
$L__BB0_10:
	setp.eq.s32 	%p8, %r11, 0;
	@%p8 bra 	$L__BB0_13;
	mul.wide.u32 	%rd39, %r150, 4;
	add.s64 	%rd66, %rd34, %rd39;
	neg.s32 	%r153, %r11;
$L__BB0_12:
	.pragma "nounroll";
	mov.b32 	%r51, 0;
	st.u32 	[%rd66], %r51;
	add.s64 	%rd66, %rd66, 4;
	add.s32 	%r153, %r153, 1;
	setp.eq.s32 	%p9, %r153, 0;
	@%p9 bra 	$L__BB0_13;
	bra.uni 	$L__BB0_12;
$L__BB0_13:
	setp.ge.s32 	%p10, %r3, %r42;
	mul.wide.s32 	%rd40, %r3, 4;
	add.s64 	%rd13, %rd1, %rd40;
	@%p10 bra 	$L__BB0_15;
	ld.global.u32 	%r52, [%rd13];
	mul.wide.s32 	%rd41, %r52, 4;
	add.s64 	%rd42, %rd34, %rd41;
	ld.u32 	%r53, [%rd42];
	add.s32 	%r54, %r53, 1;
	st.u32 	[%rd42], %r54;
$L__BB0_15:
	add.s32 	%r55, %r3, 1;
	setp.ge.s32 	%p11, %r55, %r42;
	@%p11 bra 	$L__BB0_17;
	ld.global.u32 	%r56, [%rd13+4];
	mul.wide.s32 	%rd43, %r56, 4;
	add.s64 	%rd44, %rd34, %rd43;
	ld.u32 	%r57, [%rd44];
	add.s32 	%r58, %r57, 1;
	st.u32 	[%rd44], %r58;
$L__BB0_17:
	add.s32 	%r59, %r3, 2;
	setp.ge.s32 	%p12, %r59, %r42;
	@%p12 bra 	$L__BB0_19;
	ld.global.u32 	%r60, [%rd13+8];
	mul.wide.s32 	%rd45, %r60, 4;
	add.s64 	%rd46, %rd34, %rd45;
	ld.u32 	%r61, [%rd46];
	add.s32 	%r62, %r61, 1;
	st.u32 	[%rd46], %r62;
$L__BB0_19:
	add.s32 	%r63, %r3, 3;
	setp.ge.s32 	%p13, %r63, %r42;
	@%p13 bra 	$L__BB0_21;
	ld.global.u32 	%r64, [%rd13+12];
	mul.wide.s32 	%rd47, %r64, 4;
	add.s64 	%rd48, %rd34, %rd47;
	ld.u32 	%r65, [%rd48];
	add.s32 	%r66, %r65, 1;
	st.u32 	[%rd48], %r66;
$L__BB0_21:
	setp.gt.s32 	%p14, %r41, 0;
	@%p14 bra 	$L__BB0_22;
	bra.uni 	$L__BB0_34;
$L__BB0_22:
	setp.lt.u32 	%p15, %r41, 16;
	mov.b32 	%r156, 0;
	@%p15 bra 	$L__BB0_25;
	and.b32  	%r156, %r41, 2147483632;
	neg.s32 	%r155, %r156;
	add.s64 	%rd69, %rd34, 32;
	add.s64 	%rd68, %rd2, 32;
$L__BB0_24:
	.pragma "nounroll";
	ld.u32 	%r69, [%rd69+-32];
	atom.global.add.u32 	%r70, [%rd68+-32], %r69;
	ld.u32 	%r71, [%rd69+-28];
	atom.global.add.u32 	%r72, [%rd68+-28], %r71;
	ld.u32 	%r73, [%rd69+-24];
	atom.global.add.u32 	%r74, [%rd68+-24], %r73;
	ld.u32 	%r75, [%rd69+-20];
	atom.global.add.u32 	%r76, [%rd68+-20], %r75;
	ld.u32 	%r77, [%rd69+-16];
	atom.global.add.u32 	%r78, [%rd68+-16], %r77;
	ld.u32 	%r79, [%rd69+-12];
	atom.global.add.u32 	%r80, [%rd68+-12], %r79;
	ld.u32 	%r81, [%rd69+-8];
	atom.global.add.u32 	%r82, [%rd68+-8], %r81;
	ld.u32 	%r83, [%rd69+-4];
	atom.global.add.u32 	%r84, [%rd68+-4], %r83;
	ld.u32 	%r85, [%rd69];
	atom.global.add.u32 	%r86, [%rd68], %r85;
	ld.u32 	%r87, [%rd69+4];
	atom.global.add.u32 	%r88, [%rd68+4], %r87;
	ld.u32 	%r89, [%rd69+8];
	atom.global.add.u32 	%r90, [%rd68+8], %r89;
	ld.u32 	%r91, [%rd69+12];
	atom.global.add.u32 	%r92, [%rd68+12], %r91;
	ld.u32 	%r93, [%rd69+16];
	atom.global.add.u32 	%r94, [%rd68+16], %r93;
	ld.u32 	%r95, [%rd69+20];
	atom.global.add.u32 	%r96, [%rd68+20], %r95;
	ld.u32 	%r97, [%rd69+24];
	atom.global.add.u32 	%r98, [%rd68+24], %r97;
	ld.u32 	%r99, [%rd69+28];
	atom.global.add.u32 	%r100, [%rd68+28], %r99;
	add.s32 	%r155, %r155, 16;
	add.s64 	%rd69, %rd69, 64;
	add.s64 	%rd68, %rd68, 64;
	setp.ne.s32 	%p16, %r155, 0;
	@%p16 bra 	$L__BB0_24;
$L__BB0_25:
	and.b32  	%r24, %r41, 15;
	setp.eq.s32 	%p17, %r24, 0;
	@%p17 bra 	$L__BB0_34;
	ld.param.u64 	%rd63, [_Z11bucket_sortPiS_ii_param_0];
	cvta.to.global.u64 	%rd18, %rd63;
	and.b32  	%r25, %r41, 7;
	setp.lt.u32 	%p18, %r24, 8;
	@%p18 bra 	$L__BB0_28;
	mul.wide.u32 	%rd49, %r156, 4;
	add.s64 	%rd50, %rd18, %rd49;
	add.s64 	%rd51, %rd34, %rd49;
	ld.u32 	%r101, [%rd51];
	atom.global.add.u32 	%r102, [%rd50], %r101;
	ld.u32 	%r103, [%rd51+4];
	atom.global.add.u32 	%r104, [%rd50+4], %r103;
	ld.u32 	%r105, [%rd51+8];
	atom.global.add.u32 	%r106, [%rd50+8], %r105;
	ld.u32 	%r107, [%rd51+12];
	atom.global.add.u32 	%r108, [%rd50+12], %r107;
	ld.u32 	%r109, [%rd51+16];
	atom.global.add.u32 	%r110, [%rd50+16], %r109;
	ld.u32 	%r111, [%rd51+20];
	atom.global.add.u32 	%r112, [%rd50+20], %r111;
	ld.u32 	%r113, [%rd51+24];
	atom.global.add.u32 	%r114, [%rd50+24], %r113;
	ld.u32 	%r115, [%rd51+28];
	atom.global.add.u32 	%r116, [%rd50+28], %r115;
	add.s32 	%r156, %r156, 8;
$L__BB0_28:
	setp.eq.s32 	%p19, %r25, 0;
	@%p19 bra 	$L__BB0_34;
	and.b32  	%r28, %r41, 3;
	setp.lt.u32 	%p20, %r25, 4;
	@%p20 bra 	$L__BB0_31;
	mul.wide.u32 	%rd52, %r156, 4;
	add.s64 	%rd53, %rd18, %rd52;
	add.s64 	%rd54, %rd34, %rd52;
	ld.u32 	%r117, [%rd54];
	atom.global.add.u32 	%r118, [%rd53], %r117;
	ld.u32 	%r119, [%rd54+4];
	atom.global.add.u32 	%r120, [%rd53+4], %r119;
	ld.u32 	%r121, [%rd54+8];
	atom.global.add.u32 	%r122, [%rd53+8], %r121;
	ld.u32 	%r123, [%rd54+12];
	atom.global.add.u32 	%r124, [%rd53+12], %r123;
	add.s32 	%r156, %r156, 4;
$L__BB0_31:
	setp.eq.s32 	%p21, %r28, 0;
	@%p21 bra 	$L__BB0_34;
	mul.wide.u32 	%rd55, %r156, 4;
	add.s64 	%rd71, %rd18, %rd55;
	add.s64 	%rd70, %rd34, %rd55;
	neg.s32 	%r159, %r28;
$L__BB0_33:
	.pragma "nounroll";
	ld.u32 	%r125, [%rd70];
	atom.global.add.u32 	%r126, [%rd71], %r125;
	add.s64 	%rd71, %rd71, 4;
	add.s64 	%rd70, %rd70, 4;
	add.s32 	%r159, %r159, 1;
	setp.ne.s32 	%p22, %r159, 0;
	@%p22 bra 	$L__BB0_33;
$L__BB0_34:
	setp.ne.s64 	%p23, %rd3, 0;
	@%p23 bra 	$L__BB0_36;
	// begin inline asm
	trap;
	// end inline asm
$L__BB0_36:
	barrier.sync 	0;
	mov.u32 	%r127, %tid.y;
	add.s32 	%r128, %r2, %r127;
	mov.u32 	%r129, %tid.z;
	or.b32  	%r130, %r128, %r129;
	setp.ne.s32 	%p24, %r130, 0;
	@%p24 bra 	$L__BB0_39;
	add.s64 	%rd56, %rd3, 4;
	mov.u32 	%r133, %nctaid.x;
	mov.u32 	%r134, %nctaid.y;
	mul.lo.s32 	%r135, %r133, %r134;
	mov.u32 	%r136, %nctaid.z;
	mul.lo.s32 	%r137, %r135, %r136;
	mov.u32 	%r138, %ctaid.y;
	add.s32 	%r139, %r1, %r138;
	mov.u32 	%r140, %ctaid.z;
	neg.s32 	%r141, %r140;
	setp.eq.s32 	%p25, %r139, %r141;
	sub.s32 	%r142, -2147483647, %r137;
	selp.b32 	%r132, %r142, 1, %p25;
	// begin inline asm
	atom.add.release.gpu.u32 %r131,[%rd56],%r132;
	// end inline asm
$L__BB0_38:
	// begin inline asm
	ld.acquire.gpu.u32 %r143,[%rd56];
	// end inline asm
	xor.b32  	%r144, %r143, %r131;
	setp.gt.s32 	%p26, %r144, -1;
	@%p26 bra 	$L__BB0_38;
$L__BB0_39:
	setp.lt.s32 	%p27, %r41, 1;
	barrier.sync 	0;
	or.b32  	%r145, %r1, %r2;
	setp.ne.s32 	%p28, %r145, 0;
	or.pred  	%p29, %p28, %p27;
	@%p29 bra 	$L__BB0_45;
	mov.b32 	%r163, 0;
	mov.u32 	%r161, %r163;
$L__BB0_41:
	ld.param.u64 	%rd64, [_Z11bucket_sortPiS_ii_param_0];
	cvta.to.global.u64 	%rd58, %rd64;
	mul.wide.u32 	%rd59, %r161, 4;
	add.s64 	%rd27, %rd58, %rd59;
	ld.global.u32 	%r147, [%rd27];
	setp.lt.s32 	%p30, %r147, 1;
	@%p30 bra 	$L__BB0_44;
	mov.u32 	%r162, %r163;
$L__BB0_43:
	ld.param.u64 	%rd65, [_Z11bucket_sortPiS_ii_param_1];
	add.s32 	%r163, %r162, 1;
	cvta.to.global.u64 	%rd60, %rd65;
	mul.wide.s32 	%rd61, %r162, 4;
	add.s64 	%rd62, %rd60, %rd61;
	st.global.u32 	[%rd62], %r161;
	ld.global.u32 	%r148, [%rd27];
	add.s32 	%r149, %r148, -1;
	st.global.u32 	[%rd27], %r149;
	setp.gt.s32 	%p31, %r148, 1;
	mov.u32 	%r162, %r163;
	@%p31 bra 	$L__BB0_43;
$L__BB0_44:
	add.s32 	%r161, %r161, 1;
	setp.ne.s32 	%p32, %r161, %r41;
	@%p32 bra 	$L__BB0_41;
$L__BB0_45:
	{ // callseq 1, 0
	.param .b64 param0;
	st.param.b64 	[param0], %rd34;
	call.uni 
	free, 
	(
	param0
	);
	} // callseq 1
	ret;

}


// ===== COMPILED SASS (sm_100) =====

	.target	sm_100

	.elftype	@"ET_EXEC"


//--------------------- .note.nv.tkinfo           --------------------------
	.section	.note.nv.tkinfo,"",@"SHT_NOTE"
	.sectionflags	@"SHF_NOTE_NV_TKINFO"
	.tkinfo
        /*0018*/ 	.word	0x00000002
        /*0030*/ 	.string	""
        /*0030*/ 	.string	"ptxas"
        /*0030*/ 	.string	"Cuda compilation tools, release 13.0, V13.0.88"
        /*0030*/ 	.string	"Build cuda_13.0.r13.0/compiler.36424714_0"
        /*0030*/ 	.string	"-arch sm_100 -m 64 "



//--------------------- .note.nv.cuinfo           --------------------------
	.section	.note.nv.cuinfo,"",@"SHT_NOTE"
	.sectionflags	@"SHF_NOTE_NV_CUINFO"
        /*0018*/ 	.short	0x0002
        /*001a*/ 	.short	0x0064
        /*001c*/ 	.short	0x0082
	.zero		2


//--------------------- .nv.info                  --------------------------
	.section	.nv.info,"",@"SHT_CUDA_INFO"
	.align	4


	//----- nvinfo : EIATTR_REGCOUNT
	.align		4
        /*0000*/ 	.byte	0x04, 0x2f
        /*0002*/ 	.short	(.L_1 - .L_0)
	.align		4
.L_0:
        /*0004*/ 	.word	index@(_Z11bucket_sortPiS_ii)
        /*0008*/ 	.word	0x00000018


	//----- nvinfo : EIATTR_FRAME_SIZE
	.align		4
.L_1:
        /*000c*/ 	.byte	0x04, 0x11
        /*000e*/ 	.short	(.L_3 - .L_2)
	.align		4
.L_2:
        /*0010*/ 	.word	index@(_Z11bucket_sortPiS_ii)
        /*0014*/ 	.word	0x00000000


	//----- nvinfo : EIATTR_MIN_STACK_SIZE
	.align		4
.L_3:
        /*0018*/ 	.byte	0x04, 0x12
        /*001a*/ 	.short	(.L_5 - .L_4)
	.align		4
.L_4:
        /*001c*/ 	.word	index@(_Z11bucket_sortPiS_ii)
        /*0020*/ 	.word	0x00000000
.L_5:


//--------------------- .nv.compat                --------------------------
	.section	.nv.compat,"",@"SHT_CUDA_COMPAT_INFO"
	.align	4
        /*0000*/ 	.byte	0x02, 0x09, 0x00, 0x00, 0x02, 0x02, 0x01, 0x00, 0x02, 0x05, 0x05, 0x00, 0x03, 0x07, 0x01, 0x01
        /*0010*/ 	.byte	0x02, 0x03, 0x00, 0x00, 0x02, 0x06, 0x01, 0x00, 0x04, 0x0b, 0x08, 0x00, 0x09, 0x00, 0x00, 0x00
        /*0020*/ 	.byte	0x00, 0x00, 0x00, 0x00


//--------------------- .nv.info._Z11bucket_sortPiS_ii --------------------------
	.section	.nv.info._Z11bucket_sortPiS_ii,"",@"SHT_CUDA_INFO"
	.sectionflags	@""
	.align	4


	//----- nvinfo : EIATTR_CUDA_API_VERSION
	.align		4
        /*0000*/ 	.byte	0x04, 0x37
        /*0002*/ 	.short	(.L_7 - .L_6)
.L_6:
        /*0004*/ 	.word	0x00000082


	//----- nvinfo : EIATTR_KPARAM_INFO
	.align		4
.L_7:
        /*0008*/ 	.byte	0x04, 0x17
        /*000a*/ 	.short	(.L_9 - .L_8)
.L_8:
        /*000c*/ 	.word	0x00000000
        /*0010*/ 	.short	0x0003
        /*0012*/ 	.short	0x0014
        /*0014*/ 	.byte	0x00, 0xf0, 0x11, 0x00


	//----- nvinfo : EIATTR_KPARAM_INFO
	.align		4
.L_9:
        /*0018*/ 	.byte	0x04, 0x17
        /*001a*/ 	.short	(.L_11 - .L_10)
.L_10:
        /*001c*/ 	.word	0x00000000
        /*0020*/ 	.short	0x0002
        /*0022*/ 	.short	0x0010
        /*0024*/ 	.byte	0x00, 0xf0, 0x11, 0x00


	//----- nvinfo : EIATTR_KPARAM_INFO
	.align		4
.L_11:
        /*0028*/ 	.byte	0x04, 0x17
        /*002a*/ 	.short	(.L_13 - .L_12)
.L_12:
        /*002c*/ 	.word	0x00000000
        /*0030*/ 	.short	0x0001
        /*0032*/ 	.short	0x0008
        /*0034*/ 	.byte	0x00, 0xf5, 0x21, 0x00


	//----- nvinfo : EIATTR_KPARAM_INFO
	.align		4
.L_13:
        /*0038*/ 	.byte	0x04, 0x17
        /*003a*/ 	.short	(.L_15 - .L_14)
.L_14:
        /*003c*/ 	.word	0x00000000
        /*0040*/ 	.short	0x0000
        /*0042*/ 	.short	0x0000
        /*0044*/ 	.byte	0x00, 0xf5, 0x21, 0x00


	//----- nvinfo : EIATTR_SPARSE_MMA_MASK
	.align		4
.L_15:
        /*0048*/ 	.byte	0x03, 0x50
        /*004a*/ 	.short	0x0000


	//----- nvinfo : EIATTR_MAXREG_COUNT
	.align		4
        /*004c*/ 	.byte	0x03, 0x1b
        /*004e*/ 	.short	0x00ff


	//----- nvinfo : EIATTR_NUM_BARRIERS
	.align		4
        /*0050*/ 	.byte	0x02, 0x4c
        /*0052*/ 	.byte	0x01
	.zero		1


	//----- nvinfo : EIATTR_EXTERNS
	.align		4
        /*0054*/ 	.byte	0x04, 0x0f
        /*0056*/ 	.short	(.L_17 - .L_16)


	//   ....[0]....
	.align		4
.L_16:
        /*0058*/ 	.word	index@(malloc)


	//   ....[1]....
	.align		4
        /*005c*/ 	.word	index@(free)


	//----- nvinfo : EIATTR_MERCURY_ISA_VERSION
	.align		4
.L_17:
        /*0060*/ 	.byte	0x03, 0x5f
        /*0062*/ 	.short	0x0101


	//----- nvinfo : EIATTR_INT_WARP_WIDE_INSTR_OFFSETS
	.align		4
        /*0064*/ 	.byte	0x04, 0x31
        /*0066*/ 	.short	(.L_19 - .L_18)


	//   ....[0]....
.L_18:
        /*0068*/ 	.word	0x00001570


	//   ....[1]....
        /*006c*/ 	.word	0x000015f0


	//   ....[2]....
        /*0070*/ 	.word	0x00001630


	//   ....[3]....
        /*0074*/ 	.word	0x00001670


	//   ....[4]....
        /*0078*/ 	.word	0x000016b0


	//   ....[5]....
        /*007c*/ 	.word	0x000016f0


	//   ....[6]....
        /*0080*/ 	.word	0x00001730


	//   ....[7]....
        /*0084*/ 	.word	0x00001770


	//   ....[8]....
        /*0088*/ 	.word	0x000017b0


	//   ....[9]....
        /*008c*/ 	.word	0x000018a0


	//   ....[10]....
        /*0090*/ 	.word	0x00001920


	//   ....[11]....
        /*0094*/ 	.word	0x00001960


	//   ....[12]....
        /*0098*/ 	.word	0x000019a0


	//   ....[13]....
        /*009c*/ 	.word	0x000019e0


	//   ....[14]....
        /*00a0*/ 	.word	0x00001ca0


	//   ....[15]....
        /*00a4*/ 	.word	0x00001ec0


	//----- nvinfo : EIATTR_COOP_GROUP_MASK_REGIDS
	.align		4
.L_19:
        /*00a8*/ 	.byte	0x04, 0x29
        /*00aa*/ 	.short	(.L_21 - .L_20)


	//   ....[0]....
.L_20:
        /*00ac*/ 	.word	0xffffffff


	//   ....[1]....
        /*00b0*/ 	.word	0xffffffff


	//   ....[2]....
        /*00b4*/ 	.word	0x0500000f


	//   ....[3]....
        /*00b8*/ 	.word	0x0500000f


	//----- nvinfo : EIATTR_COOP_GROUP_INSTR_OFFSETS
	.align		4
.L_21:
        /*00bc*/ 	.byte	0x04, 0x28
        /*00be*/ 	.short	(.L_23 - .L_22)


	//   ....[0]....
.L_22:
        /*00c0*/ 	.word	0x00001c20


	//   ....[1]....
        /*00c4*/ 	.word	0x00001f90


	//   ....[2]....
        /*00c8*/ 	.word	0x00002290


	//   ....[3]....
        /*00cc*/ 	.word	0x00002350


	//----- nvinfo : EIATTR_VRC_CTA_INIT_COUNT
	.align		4
.L_23:
        /*00d0*/ 	.byte	0x02, 0x4a
	.zero		1
	.zero		1


	//----- nvinfo : EIATTR_SYSCALL_OFFSETS
	.align		4
        /*00d4*/ 	.byte	0x04, 0x46
        /*00d6*/ 	.short	(.L_25 - .L_24)


	//   ....[0]....
.L_24:
        /*00d8*/ 	.word	0x00000170


	//   ....[1]....
        /*00dc*/ 	.word	0x00002200


	//----- nvinfo : EIATTR_EXIT_INSTR_OFFSETS
	.align		4
.L_25:
        /*00e0*/ 	.byte	0x04, 0x1c
        /*00e2*/ 	.short	(.L_27 - .L_26)


	//   ....[0]....
.L_26:
        /*00e4*/ 	.word	0x00002210


	//----- nvinfo : EIATTR_CRS_STACK_SIZE
	.align		4
.L_27:
        /*00e8*/ 	.byte	0x04, 0x1e
        /*00ea*/ 	.short	(.L_29 - .L_28)
.L_28:
        /*00ec*/ 	.word	0x00000000


	//----- nvinfo : EIATTR_CBANK_PARAM_SIZE
	.align		4
.L_29:
        /*00f0*/ 	.byte	0x03, 0x19
        /*00f2*/ 	.short	0x0018


	//----- nvinfo : EIATTR_PARAM_CBANK
	.align		4
        /*00f4*/ 	.byte	0x04, 0x0a
        /*00f6*/ 	.short	(.L_31 - .L_30)
	.align		4
.L_30:
        /*00f8*/ 	.word	index@(.nv.constant0._Z11bucket_sortPiS_ii)
        /*00fc*/ 	.short	0x0380
        /*00fe*/ 	.short	0x0018


	//----- nvinfo : EIATTR_SW_WAR
	.align		4
.L_31:
        /*0100*/ 	.byte	0x04, 0x36
        /*0102*/ 	.short	(.L_33 - .L_32)
.L_32:
        /*0104*/ 	.word	0x00000008
.L_33:


//--------------------- .nv.callgraph             --------------------------
	.section	.nv.callgraph,"",@"SHT_CUDA_CALLGRAPH"
	.align	4
	.sectionentsize	8
	.align		4
        /*0000*/ 	.word	0x00000000
	.align		4
        /*0004*/ 	.word	0xffffffff
	.align		4
        /*0008*/ 	.word	index@(_Z11bucket_sortPiS_ii)
	.align		4
        /*000c*/ 	.word	index@(free)
	.align		4
        /*0010*/ 	.word	index@(_Z11bucket_sortPiS_ii)
	.align		4
        /*0014*/ 	.word	index@(malloc)
	.align		4
        /*0018*/ 	.word	0x00000000
	.align		4
        /*001c*/ 	.word	0xfffffffe
	.align		4
        /*0020*/ 	.word	0x00000000
	.align		4
        /*0024*/ 	.word	0xfffffffd
	.align		4
        /*0028*/ 	.word	0x00000000
	.align		4
        /*002c*/ 	.word	0xfffffffc


//--------------------- .nv.constant4             --------------------------
	.section	.nv.constant4,"a",@progbits
	.align	8
	.align		8
.nv.constant4:
        /*0000*/ 	.dword	malloc
	.align		8
        /*0008*/ 	.dword	free


//--------------------- .text._Z11bucket_sortPiS_ii --------------------------
	.section	.text._Z11bucket_sortPiS_ii,"ax",@progbits
	.align	128
        .global         _Z11bucket_sortPiS_ii
        .type           _Z11bucket_sortPiS_ii,@function
        .size           _Z11bucket_sortPiS_ii,(.L_x_42 - _Z11bucket_sortPiS_ii)
        .other          _Z11bucket_sortPiS_ii,@"STO_CUDA_ENTRY STV_DEFAULT"
_Z11bucket_sortPiS_ii:
.text._Z11bucket_sortPiS_ii:
[----:B------:R-:W0:Y:S01]  /*0000*/  LDC R1, c[0x0][0x37c] ;  /* 0x0000df00ff017b82 */ /* 0x000e220000000800 */
[----:B------:R-:W1:Y:S01]  /*0010*/  S2R R17, SR_CTAID.X ;  /* 0x0000000000117919 */ /* 0x000e620000002500 */
[----:B------:R-:W2:Y:S01]  /*0020*/  LDCU UR4, c[0x0][0x390] ;  /* 0x00007200ff0477ac */ /* 0x000ea20008000800 */
[----:B------:R-:W-:Y:S01]  /*0030*/  MOV R0, 0x0 ;  /* 0x0000000000007802 */ /* 0x000fe20000000f00 */
[----:B------:R-:W1:Y:S01]  /*0040*/  S2R R16, SR_TID.X ;  /* 0x0000000000107919 */ /* 0x000e620000002100 */
[----:B------:R-:W-:-:S05]  /*0050*/  CS2R.32 R18, SR_CgaSize ;  /* 0x0000000000127805 */ /* 0x000fca0000008a00 */
[----:B------:R-:W-:-:S05]  /*0060*/  IMAD R18, R18, -0xa0, RZ ;  /* 0xffffff6012127824 */ /* 0x000fca00078e02ff */
[----:B------:R-:W-:-:S14]  /*0070*/  R2UR UR36, R18 ;  /* 0x00000000122472ca */ /* 0x000fdc00000e0000 */
[----:B------:R-:W3:Y:S01]  /*0080*/  LDCU UR36, c[0x0][UR36+0x258] ;  /* 0x00004b00242477ac */ /* 0x000ee20008000800 */
[----:B------:R4:W0:Y:S01]  /*0090*/  LDC.64 R2, c[0x4][R0] ;  /* 0x0100000000027b82 */ /* 0x0008220000000a00 */
[----:B------:R-:W-:-:S05]  /*00a0*/  CS2R.32 R18, SR_CgaSize ;  /* 0x0000000000127805 */ /* 0x000fca0000008a00 */
[----:B------:R-:W-:-:S05]  /*00b0*/  IMAD R18, R18, -0xa0, RZ ;  /* 0xffffff6012127824 */ /* 0x000fca00078e02ff */
[----:B------:R-:W-:-:S14]  /*00c0*/  R2UR UR37, R18 ;  /* 0x00000000122572ca */ /* 0x000fdc00000e0000 */
[----:B------:R-:W0:Y:S01]  /*00d0*/  LDCU UR37, c[0x0][UR37+0x254] ;  /* 0x00004a80252577ac */ /* 0x000e220008000800 */
[----:B--2---:R-:W-:-:S06]  /*00e0*/  UIMAD.WIDE UR4, UR4, 0x4, URZ ;  /* 0x00000004040478a5 */ /* 0x004fcc000f8e02ff */
[----:B------:R-:W-:Y:S02]  /*00f0*/  IMAD.U32 R7, RZ, RZ, UR5 ;  /* 0x00000005ff077e24 */ /* 0x000fe4000f8e00ff */
[----:B------:R-:W-:Y:S02]  /*0100*/  IMAD.U32 R5, RZ, RZ, UR5 ;  /* 0x00000005ff057e24 */ /* 0x000fe4000f8e00ff */
[----:B------:R-:W-:Y:S02]  /*0110*/  IMAD.U32 R4, RZ, RZ, UR4 ;  /* 0x00000004ff047e24 */ /* 0x000fe4000f8e00ff */
[----:B------:R-:W-:Y:S02]  /*0120*/  IMAD.U32 R6, RZ, RZ, UR4 ;  /* 0x00000004ff067e24 */ /* 0x000fe4000f8e00ff */
[----:B------:R-:W-:Y:S02]  /*0130*/  IMAD.MOV.U32 R5, RZ, RZ, R7 ;  /* 0x000000ffff057224 */ /* 0x000fe400078e0007 */
[----:B-1----:R-:W-:-:S04]  /*0140*/  IMAD R18, R17, 0x20, R16 ;  /* 0x0000002011127824 */ /* 0x002fc800078e0210 */
[----:B---34-:R-:W-:-:S07]  /*0150*/  IMAD.SHL.U32 R18, R18, 0x4, RZ ;  /* 0x0000000412127824 */ /* 0x018fce00078e00ff */
[----:B------:R-:W-:-:S07]  /*0160*/  LEPC R20, `(.L_x_0) ;  /* 0x000000001014794e */ /* 0x000fce0000000000 */
[----:B0-----:R-:W-:Y:S05]  /*0170*/  CALL.ABS.NOINC R2 ;  /* 0x0000000002007343 */ /* 0x001fea0003c00000 */
.L_x_0:
[----:B------:R-:W0:Y:S08]  /*0180*/  LDC R2, c[0x0][0x390] ;  /* 0x0000e400ff027b82 */ /* 0x000e300000000800 */
[----:B------:R-:W1:Y:S01]  /*0190*/  LDC.64 R10, c[0x0][0x358] ;  /* 0x0000d600ff0a7b82 */ /* 0x000e620000000a00 */
[----:B0-----:R-:W-:-:S13]  /*01a0*/  ISETP.GE.AND P0, PT, R2, 0x1, PT ;  /* 0x000000010200780c */ /* 0x001fda0003f06270 */
[----:B-1----:R-:W-:Y:S05]  /*01b0*/  @!P0 BRA `(.L_x_1) ;  /* 0x0000000800008947 */ /* 0x002fea0003800000 */
[C---:B------:R-:W-:Y:S01]  /*01c0*/  ISETP.GE.U32.AND P0, PT, R2.reuse, 0x10, PT ;  /* 0x000000100200780c */ /* 0x040fe20003f06070 */
[----:B------:R-:W-:Y:S01]  /*01d0*/  IMAD.MOV.U32 R3, RZ, RZ, RZ ;  /* 0x000000ffff037224 */ /* 0x000fe200078e00ff */
[----:B------:R-:W-:-:S04]  /*01e0*/  LOP3.LUT R12, R2, 0xf, RZ, 0xc0, !PT ;  /* 0x0000000f020c7812 */ /* 0x000fc800078ec0ff */
[----:B------:R-:W-:-:S07]  /*01f0*/  ISETP.NE.AND P1, PT, R12, RZ, PT ;  /* 0x000000ff0c00720c */ /* 0x000fce0003f25270 */
[----:B------:R-:W-:Y:S06]  /*0200*/  @!P0 BRA `(.L_x_2) ;  /* 0x0000000000f48947 */ /* 0x000fec0003800000 */
[----:B------:R-:W-:Y:S01]  /*0210*/  IADD3 R8, P0, PT, R4, 0x20, RZ ;  /* 0x0000002004087810 */ /* 0x000fe20007f1e0ff */
[----:B------:R-:W-:Y:S01]  /*0220*/  BSSY.RECONVERGENT B0, `(.L_x_2) ;  /* 0x000003b000007945 */ /* 0x000fe20003800200 */
[----:B------:R-:W-:-:S03]  /*0230*/  LOP3.LUT R3, R2, 0x7ffffff0, RZ, 0xc0, !PT ;  /* 0x7ffffff002037812 */ /* 0x000fc600078ec0ff */
[----:B------:R-:W-:Y:S02]  /*0240*/  IMAD.X R9, RZ, RZ, R5, P0 ;  /* 0x000000ffff097224 */ /* 0x000fe400000e0605 */
[----:B------:R-:W-:-:S07]  /*0250*/  IMAD.MOV R0, RZ, RZ, -R3 ;  /* 0x000000ffff007224 */ /* 0x000fce00078e0a03 */
.L_x_3:
[----:B------:R-:W-:Y:S01]  /*0260*/  VIADD R0, R0, 0x10 ;  /* 0x0000001000007836 */ /* 0x000fe20000000000 */
[C---:B------:R-:W-:Y:S01]  /*0270*/  R2UR UR4, R10.reuse ;  /* 0x000000000a0472ca */ /* 0x040fe200000e0000 */
[----:B0-----:R-:W-:Y:S01]  /*0280*/  IMAD.MOV.U32 R6, RZ, RZ, R8 ;  /* 0x000000ffff067224 */ /* 0x001fe200078e0008 */
[C---:B------:R-:W-:Y:S01]  /*0290*/  R2UR UR5, R11.reuse ;  /* 0x000000000b0572ca */ /* 0x040fe200000e0000 */
[----:B------:R-:W-:Y:S01]  /*02a0*/  IMAD.MOV.U32 R7, RZ, RZ, R9 ;  /* 0x000000ffff077224 */ /* 0x000fe200078e0009 */
[C---:B------:R-:W-:Y:S02]  /*02b0*/  R2UR UR6, R10.reuse ;  /* 0x000000000a0672ca */ /* 0x040fe400000e0000 */
[C---:B------:R-:W-:Y:S02]  /*02c0*/  R2UR UR7, R11.reuse ;  /* 0x000000000b0772ca */ /* 0x040fe400000e0000 */
[----:B------:R-:W-:Y:S02]  /*02d0*/  R2UR UR8, R10 ;  /* 0x000000000a0872ca */ /* 0x000fe400000e0000 */
[----:B------:R-:W-:-:S02]  /*02e0*/  R2UR UR9, R11 ;  /* 0x000000000b0972ca */ /* 0x000fc400000e0000 */
[C---:B------:R-:W-:Y:S02]  /*02f0*/  R2UR UR10, R10.reuse ;  /* 0x000000000a0a72ca */ /* 0x040fe400000e0000 */
[C---:B------:R-:W-:Y:S01]  /*0300*/  R2UR UR11, R11.reuse ;  /* 0x000000000b0b72ca */ /* 0x040fe200000e0000 */
[----:B------:R0:W-:Y:S01]  /*0310*/  ST.E desc[UR4][R6.64+-0x20], RZ ;  /* 0xffffe0ff06007985 */ /* 0x0001e2000c101904 */
[C---:B------:R-:W-:Y:S02]  /*0320*/  R2UR UR12, R10.reuse ;  /* 0x000000000a0c72ca */ /* 0x040fe400000e0000 */
[C---:B------:R-:W-:Y:S01]  /*0330*/  R2UR UR13, R11.reuse ;  /* 0x000000000b0d72ca */ /* 0x040fe200000e0000 */
[----:B------:R0:W-:Y:S01]  /*0340*/  ST.E desc[UR6][R6.64+-0x1c], RZ ;  /* 0xffffe4ff06007985 */ /* 0x0001e2000c101906 */
[C---:B------:R-:W-:Y:S02]  /*0350*/  R2UR UR14, R10.reuse ;  /* 0x000000000a0e72ca */ /* 0x040fe400000e0000 */
[----:B------:R-:W-:Y:S01]  /*0360*/  R2UR UR15, R11 ;  /* 0x000000000b0f72ca */ /* 0x000fe200000e0000 */
[----:B------:R0:W-:Y:S01]  /*0370*/  ST.E desc[UR8][R6.64+-0x18], RZ ;  /* 0xffffe8ff06007985 */ /* 0x0001e2000c101908 */
[----:B------:R-:W-:-:S02]  /*0380*/  R2UR UR16, R10 ;  /* 0x000000000a1072ca */ /* 0x000fc400000e0000 */
        /* <DEDUP_REMOVED lines=27> */
[----:B------:R-:W-:Y:S01]  /*0540*/  R2UR UR35, R11 ;  /* 0x000000000b2372ca */ /* 0x000fe200000e0000 */
[----:B------:R0:W-:Y:S01]  /*0550*/  ST.E desc[UR28][R6.64+0x10], RZ ;  /* 0x000010ff06007985 */ /* 0x0001e2000c10191c */
[----:B------:R-:W-:Y:S02]  /*0560*/  ISETP.NE.AND P0, PT, R0, RZ, PT ;  /* 0x000000ff0000720c */ /* 0x000fe40003f05270 */
[----:B------:R-:W-:Y:S01]  /*0570*/  IADD3 R8, P2, PT, R6, 0x40, RZ ;  /* 0x0000004006087810 */ /* 0x000fe20007f5e0ff */
[----:B------:R0:W-:Y:S04]  /*0580*/  ST.E desc[UR30][R6.64+0x14], RZ ;  /* 0x000014ff06007985 */ /* 0x0001e8000c10191e */
[----:B------:R0:W-:Y:S01]  /*0590*/  ST.E desc[UR32][R6.64+0x18], RZ ;  /* 0x000018ff06007985 */ /* 0x0001e2000c101920 */
[----:B------:R-:W-:-:S03]  /*05a0*/  IMAD.X R9, RZ, RZ, R7, P2 ;  /* 0x000000ffff097224 */ /* 0x000fc600010e0607 */
[----:B------:R0:W-:Y:S02]  /*05b0*/  ST.E desc[UR34][R6.64+0x1c], RZ ;  /* 0x00001cff06007985 */ /* 0x0001e4000c101922 */
[----:B------:R-:W-:Y:S05]  /*05c0*/  @P0 BRA `(.L_x_3) ;  /* 0xfffffffc00240947 */ /* 0x000fea000383ffff */
[----:B------:R-:W-:Y:S05]  /*05d0*/  BSYNC.RECONVERGENT B0 ;  /* 0x0000000000007941 */ /* 0x000fea0003800200 */
.L_x_2:
[----:B------:R-:W-:Y:S04]  /*05e0*/  BSSY.RECONVERGENT B0, `(.L_x_1) ;  /* 0x000003d000007945 */ /* 0x000fe80003800200 */
[----:B------:R-:W-:Y:S05]  /*05f0*/  @!P1 BRA `(.L_x_4) ;  /* 0x0000000000ec9947 */ /* 0x000fea0003800000 */
[----:B------:R-:W-:Y:S02]  /*0600*/  ISETP.GE.U32.AND P0, PT, R12, 0x8, PT ;  /* 0x000000080c00780c */ /* 0x000fe40003f06070 */
[----:B------:R-:W-:-:S04]  /*0610*/  LOP3.LUT R0, R2, 0x7, RZ, 0xc0, !PT ;  /* 0x0000000702007812 */ /* 0x000fc800078ec0ff */
[----:B------:R-:W-:-:S07]  /*0620*/  ISETP.NE.AND P1, PT, R0, RZ, PT ;  /* 0x000000ff0000720c */ /* 0x000fce0003f25270 */
[----:B------:R-:W-:Y:S06]  /*0630*/  @!P0 BRA `(.L_x_5) ;  /* 0x0000000000688947 */ /* 0x000fec0003800000 */
[C---:B------:R-:W-:Y:S01]  /*0640*/  R2UR UR4, R10.reuse ;  /* 0x000000000a0472ca */ /* 0x040fe200000e0000 */
[----:B0-----:R-:W-:Y:S01]  /*0650*/  IMAD.WIDE.U32 R6, R3, 0x4, R4 ;  /* 0x0000000403067825 */ /* 0x001fe200078e0004 */
[----:B------:R-:W-:Y:S02]  /*0660*/  R2UR UR5, R11 ;  /* 0x000000000b0572ca */ /* 0x000fe400000e0000 */
[C---:B------:R-:W-:Y:S01]  /*0670*/  R2UR UR6, R10.reuse ;  /* 0x000000000a0672ca */ /* 0x040fe200000e0000 */
[----:B------:R-:W-:Y:S01]  /*0680*/  VIADD R3, R3, 0x8 ;  /* 0x0000000803037836 */ /* 0x000fe20000000000 */
        /* <DEDUP_REMOVED lines=15> */
[----:B------:R-:W-:Y:S02]  /*0780*/  R2UR UR18, R10 ;  /* 0x000000000a1272ca */ /* 0x000fe400000e0000 */
[----:B------:R-:W-:Y:S01]  /*0790*/  R2UR UR19, R11 ;  /* 0x000000000b1372ca */ /* 0x000fe200000e0000 */
[----:B------:R1:W-:Y:S04]  /*07a0*/  ST.E desc[UR12][R6.64+0x10], RZ ;  /* 0x000010ff06007985 */ /* 0x0003e8000c10190c */
[----:B------:R1:W-:Y:S04]  /*07b0*/  ST.E desc[UR14][R6.64+0x14], RZ ;  /* 0x000014ff06007985 */ /* 0x0003e8000c10190e */
[----:B------:R1:W-:Y:S04]  /*07c0*/  ST.E desc[UR16][R6.64+0x18], RZ ;  /* 0x000018ff06007985 */ /* 0x0003e8000c101910 */
[----:B------:R1:W-:Y:S02]  /*07d0*/  ST.E desc[UR18][R6.64+0x1c], RZ ;  /* 0x00001cff06007985 */ /* 0x0003e4000c101912 */
.L_x_5:
[----:B------:R-:W-:Y:S05]  /*07e0*/  @!P1 BRA `(.L_x_4) ;  /* 0x0000000000709947 */ /* 0x000fea0003800000 */
[----:B------:R-:W-:Y:S02]  /*07f0*/  ISETP.GE.U32.AND P0, PT, R0, 0x4, PT ;  /* 0x000000040000780c */ /* 0x000fe40003f06070 */
[----:B------:R-:W-:-:S04]  /*0800*/  LOP3.LUT R0, R2, 0x3, RZ, 0xc0, !PT ;  /* 0x0000000302007812 */ /* 0x000fc800078ec0ff */
[----:B------:R-:W-:-:S07]  /*0810*/  ISETP.NE.AND P1, PT, R0, RZ, PT ;  /* 0x000000ff0000720c */ /* 0x000fce0003f25270 */
[C---:B------:R-:W-:Y:S01]  /*0820*/  @P0 R2UR UR4, R10.reuse ;  /* 0x000000000a0402ca */ /* 0x040fe200000e0000 */
[----:B01----:R-:W-:Y:S01]  /*0830*/  @P0 IMAD.WIDE.U32 R6, R3, 0x4, R4 ;  /* 0x0000000403060825 */ /* 0x003fe200078e0004 */
[----:B------:R-:W-:Y:S02]  /*0840*/  @P0 R2UR UR5, R11 ;  /* 0x000000000b0502ca */ /* 0x000fe400000e0000 */
[C---:B------:R-:W-:Y:S01]  /*0850*/  @P0 R2UR UR6, R10.reuse ;  /* 0x000000000a0602ca */ /* 0x040fe200000e0000 */
[----:B------:R-:W-:Y:S01]  /*0860*/  @P0 VIADD R3, R3, 0x4 ;  /* 0x0000000403030836 */ /* 0x000fe20000000000 */
[C---:B------:R-:W-:Y:S02]  /*0870*/  @P0 R2UR UR7, R11.reuse ;  /* 0x000000000b0702ca */ /* 0x040fe400000e0000 */
[----:B------:R-:W-:Y:S02]  /*0880*/  @P0 R2UR UR8, R10 ;  /* 0x000000000a0802ca */ /* 0x000fe400000e0000 */
[----:B------:R-:W-:-:S02]  /*0890*/  @P0 R2UR UR9, R11 ;  /* 0x000000000b0902ca */ /* 0x000fc400000e0000 */
[----:B------:R-:W-:Y:S02]  /*08a0*/  @P0 R2UR UR10, R10 ;  /* 0x000000000a0a02ca */ /* 0x000fe400000e0000 */
[----:B------:R-:W-:Y:S01]  /*08b0*/  @P0 R2UR UR11, R11 ;  /* 0x000000000b0b02ca */ /* 0x000fe200000e0000 */
[----:B------:R2:W-:Y:S04]  /*08c0*/  @P0 ST.E desc[UR4][R6.64], RZ ;  /* 0x000000ff06000985 */ /* 0x0005e8000c101904 */
[----:B------:R2:W-:Y:S04]  /*08d0*/  @P0 ST.E desc[UR6][R6.64+0x4], RZ ;  /* 0x000004ff06000985 */ /* 0x0005e8000c101906 */
[----:B------:R2:W-:Y:S04]  /*08e0*/  @P0 ST.E desc[UR8][R6.64+0x8], RZ ;  /* 0x000008ff06000985 */ /* 0x0005e8000c101908 */
[----:B------:R2:W-:Y:S01]  /*08f0*/  @P0 ST.E desc[UR10][R6.64+0xc], RZ ;  /* 0x00000cff06000985 */ /* 0x0005e2000c10190a */
[----:B------:R-:W-:Y:S05]  /*0900*/  @!P1 BRA `(.L_x_4) ;  /* 0x0000000000289947 */ /* 0x000fea0003800000 */
[----:B--2---:R-:W-:-:S04]  /*0910*/  IMAD.WIDE.U32 R6, R3, 0x4, R4 ;  /* 0x0000000403067825 */ /* 0x004fc800078e0004 */
[----:B------:R-:W-:-:S07]  /*0920*/  IMAD.MOV R0, RZ, RZ, -R0 ;  /* 0x000000ffff007224 */ /* 0x000fce00078e0a00 */
.L_x_6:
[----:B------:R-:W-:Y:S01]  /*0930*/  VIADD R0, R0, 0x1 ;  /* 0x0000000100007836 */ /* 0x000fe20000000000 */
[----:B------:R-:W-:Y:S02]  /*0940*/  R2UR UR4, R10 ;  /* 0x000000000a0472ca */ /* 0x000fe400000e0000 */
[----:B------:R-:W-:Y:S02]  /*0950*/  R2UR UR5, R11 ;  /* 0x000000000b0572ca */ /* 0x000fe400000e0000 */
[----:B------:R-:W-:-:S11]  /*0960*/  ISETP.NE.AND P0, PT, R0, RZ, PT ;  /* 0x000000ff0000720c */ /* 0x000fd60003f05270 */
[----:B------:R0:W-:Y:S02]  /*0970*/  ST.E desc[UR4][R6.64], RZ ;  /* 0x000000ff06007985 */ /* 0x0001e4000c101904 */
[----:B0-----:R-:W-:-:S05]  /*0980*/  IADD3 R6, P1, PT, R6, 0x4, RZ ;  /* 0x0000000406067810 */ /* 0x001fca0007f3e0ff */
[----:B------:R-:W-:Y:S01]  /*0990*/  IMAD.X R7, RZ, RZ, R7, P1 ;  /* 0x000000ffff077224 */ /* 0x000fe200008e0607 */
[----:B------:R-:W-:Y:S07]  /*09a0*/  @P0 BRA `(.L_x_6) ;  /* 0xfffffffc00e00947 */ /* 0x000fee000383ffff */
.L_x_4:
[----:B------:R-:W-:Y:S05]  /*09b0*/  BSYNC.RECONVERGENT B0 ;  /* 0x0000000000007941 */ /* 0x000fea0003800200 */
.L_x_1:
[----:B------:R-:W3:Y:S01]  /*09c0*/  LDC R9, c[0x0][0x394] ;  /* 0x0000e500ff097b82 */ /* 0x000ee20000000800 */
[C---:B------:R-:W-:Y:S01]  /*09d0*/  VIADD R0, R18.reuse, 0x1 ;  /* 0x0000000112007836 */ /* 0x040fe20000000000 */
[----:B------:R-:W-:Y:S01]  /*09e0*/  BSSY.RECONVERGENT B0, `(.L_x_7) ;  /* 0x0000012000007945 */ /* 0x000fe20003800200 */
[----:B------:R-:W-:Y:S01]  /*09f0*/  VIADD R3, R18, 0x2 ;  /* 0x0000000212037836 */ /* 0x000fe20000000000 */
[----:B------:R-:W-:Y:S01]  /*0a00*/  ISETP.GT.AND P4, PT, R2, RZ, PT ;  /* 0x000000ff0200720c */ /* 0x000fe20003f84270 */
[----:B------:R-:W-:-:S03]  /*0a10*/  VIADD R8, R18, 0x3 ;  /* 0x0000000312087836 */ /* 0x000fc60000000000 */
[----:B012---:R-:W0:Y:S01]  /*0a20*/  LDC.64 R6, c[0x0][0x388] ;  /* 0x0000e200ff067b82 */ /* 0x007e220000000a00 */
[-C--:B---3--:R-:W-:Y:S02]  /*0a30*/  ISETP.GE.AND P0, PT, R18, R9.reuse, PT ;  /* 0x000000091200720c */ /* 0x088fe40003f06270 */
[-C--:B------:R-:W-:Y:S02]  /*0a40*/  ISETP.GE.AND P1, PT, R0, R9.reuse, PT ;  /* 0x000000090000720c */ /* 0x080fe40003f26270 */
[-C--:B------:R-:W-:Y:S02]  /*0a50*/  ISETP.GE.AND P2, PT, R3, R9.reuse, PT ;  /* 0x000000090300720c */ /* 0x080fe40003f46270 */
[----:B------:R-:W-:Y:S01]  /*0a60*/  ISETP.GE.AND P3, PT, R8, R9, PT ;  /* 0x000000090800720c */ /* 0x000fe20003f66270 */
[----:B0-----:R-:W-:-:S06]  /*0a70*/  IMAD.WIDE R18, R18, 0x4, R6 ;  /* 0x0000000412127825 */ /* 0x001fcc00078e0206 */
[----:B------:R-:W-:Y:S06]  /*0a80*/  @P0 BRA `(.L_x_8) ;  /* 0x00000000001c0947 */ /* 0x000fec0003800000 */
[----:B------:R-:W-:Y:S02]  /*0a90*/  R2UR UR4, R10 ;  /* 0x000000000a0472ca */ /* 0x000fe400000e0000 */
[----:B------:R-:W-:-:S13]  /*0aa0*/  R2UR UR5, R11 ;  /* 0x000000000b0572ca */ /* 0x000fda00000e0000 */
[----:B------:R-:W2:Y:S02]  /*0ab0*/  LDG.E R7, desc[UR4][R18.64] ;  /* 0x0000000412077981 */ /* 0x000ea4000c1e1900 */
[----:B--2---:R-:W-:-:S05]  /*0ac0*/  IMAD.WIDE R6, R7, 0x4, R4 ;  /* 0x0000000407067825 */ /* 0x004fca00078e0204 */
[----:B------:R-:W2:Y:S02]  /*0ad0*/  LD.E R0, desc[UR4][R6.64] ;  /* 0x0000000406007980 */ /* 0x000ea4000c101900 */
[----:B--2---:R-:W-:-:S05]  /*0ae0*/  VIADD R3, R0, 0x1 ;  /* 0x0000000100037836 */ /* 0x004fca0000000000 */
[----:B------:R0:W-:Y:S02]  /*0af0*/  ST.E desc[UR4][R6.64], R3 ;  /* 0x0000000306007985 */ /* 0x0001e4000c101904 */
.L_x_8:
[----:B------:R-:W-:Y:S05]  /*0b00*/  BSYNC.RECONVERGENT B0 ;  /* 0x0000000000007941 */ /* 0x000fea0003800200 */
.L_x_7:
[----:B------:R-:W-:Y:S04]  /*0b10*/  BSSY.RECONVERGENT B0, `(.L_x_9) ;  /* 0x0000009000007945 */ /* 0x000fe80003800200 */
[----:B------:R-:W-:Y:S05]  /*0b20*/  @P1 BRA `(.L_x_10) ;  /* 0x00000000001c1947 */ /* 0x000fea0003800000 */
[----:B------:R-:W-:Y:S02]  /*0b30*/  R2UR UR4, R10 ;  /* 0x000000000a0472ca */ /* 0x000fe400000e0000 */
[----:B------:R-:W-:-:S13]  /*0b40*/  R2UR UR5, R11 ;  /* 0x000000000b0572ca */ /* 0x000fda00000e0000 */
[----:B0-----:R-:W2:Y:S02]  /*0b50*/  LDG.E R7, desc[UR4][R18.64+0x4] ;  /* 0x0000040412077981 */ /* 0x001ea4000c1e1900 */
[----:B--2---:R-:W-:-:S05]  /*0b60*/  IMAD.WIDE R6, R7, 0x4, R4 ;  /* 0x0000000407067825 */ /* 0x004fca00078e0204 */
[----:B------:R-:W2:Y:S02]  /*0b70*/  LD.E R0, desc[UR4][R6.64] ;  /* 0x0000000406007980 */ /* 0x000ea4000c101900 */
[----:B--2---:R-:W-:-:S05]  /*0b80*/  VIADD R3, R0, 0x1 ;  /* 0x0000000100037836 */ /* 0x004fca0000000000 */
[----:B------:R1:W-:Y:S02]  /*0b90*/  ST.E desc[UR4][R6.64], R3 ;  /* 0x0000000306007985 */ /* 0x0003e4000c101904 */
.L_x_10:
[----:B------:R-:W-:Y:S05]  /*0ba0*/  BSYNC.RECONVERGENT B0 ;  /* 0x0000000000007941 */ /* 0x000fea0003800200 */
.L_x_9:
[----:B------:R-:W-:Y:S04]  /*0bb0*/  BSSY.RECONVERGENT B0, `(.L_x_11) ;  /* 0x0000009000007945 */ /* 0x000fe80003800200 */
[----:B------:R-:W-:Y:S05]  /*0bc0*/  @P2 BRA `(.L_x_12) ;  /* 0x00000000001c2947 */ /* 0x000fea0003800000 */
[----:B------:R-:W-:Y:S02]  /*0bd0*/  R2UR UR4, R10 ;  /* 0x000000000a0472ca */ /* 0x000fe400000e0000 */
[----:B------:R-:W-:-:S13]  /*0be0*/  R2UR UR5, R11 ;  /* 0x000000000b0572ca */ /* 0x000fda00000e0000 */
[----:B01----:R-:W2:Y:S02]  /*0bf0*/  LDG.E R7, desc[UR4][R18.64+0x8] ;  /* 0x0000080412077981 */ /* 0x003ea4000c1e1900 */
[----:B--2---:R-:W-:-:S05]  /*0c00*/  IMAD.WIDE R6, R7, 0x4, R4 ;  /* 0x0000000407067825 */ /* 0x004fca00078e0204 */
[----:B------:R-:W2:Y:S02]  /*0c10*/  LD.E R0, desc[UR4][R6.64] ;  /* 0x0000000406007980 */ /* 0x000ea4000c101900 */
[----:B--2---:R-:W-:-:S05]  /*0c20*/  VIADD R3, R0, 0x1 ;  /* 0x0000000100037836 */ /* 0x004fca0000000000 */
[----:B------:R2:W-:Y:S02]  /*0c30*/  ST.E desc[UR4][R6.64], R3 ;  /* 0x0000000306007985 */ /* 0x0005e4000c101904 */
.L_x_12:
[----:B------:R-:W-:Y:S05]  /*0c40*/  BSYNC.RECONVERGENT B0 ;  /* 0x0000000000007941 */ /* 0x000fea0003800200 */
.L_x_11:
[----:B------:R-:W-:Y:S04]  /*0c50*/  BSSY.RECONVERGENT B0, `(.L_x_13) ;  /* 0x0000009000007945 */ /* 0x000fe80003800200 */
[----:B------:R-:W-:Y:S05]  /*0c60*/  @P3 BRA `(.L_x_14) ;  /* 0x00000000001c3947 */ /* 0x000fea0003800000 */
[----:B------:R-:W-:Y:S02]  /*0c70*/  R2UR UR4, R10 ;  /* 0x000000000a0472ca */ /* 0x000fe400000e0000 */
[----:B------:R-:W-:-:S13]  /*0c80*/  R2UR UR5, R11 ;  /* 0x000000000b0572ca */ /* 0x000fda00000e0000 */
[----:B012---:R-:W2:Y:S02]  /*0c90*/  LDG.E R7, desc[UR4][R18.64+0xc] ;  /* 0x00000c0412077981 */ /* 0x007ea4000c1e1900 */
[----:B--2---:R-:W-:-:S05]  /*0ca0*/  IMAD.WIDE R6, R7, 0x4, R4 ;  /* 0x0000000407067825 */ /* 0x004fca00078e0204 */
[----:B------:R-:W2:Y:S02]  /*0cb0*/  LD.E R0, desc[UR4][R6.64] ;  /* 0x0000000406007980 */ /* 0x000ea4000c101900 */
[----:B--2---:R-:W-:-:S05]  /*0cc0*/  VIADD R3, R0, 0x1 ;  /* 0x0000000100037836 */ /* 0x004fca0000000000 */
[----:B------:R3:W-:Y:S02]  /*0cd0*/  ST.E desc[UR4][R6.64], R3 ;  /* 0x0000000306007985 */ /* 0x0007e4000c101904 */
.L_x_14:
[----:B------:R-:W-:Y:S05]  /*0ce0*/  BSYNC.RECONVERGENT B0 ;  /* 0x0000000000007941 */ /* 0x000fea0003800200 */
.L_x_13:
[----:B------:R-:W-:Y:S05]  /*0cf0*/  @!P4 BRA `(.L_x_15) ;  /* 0x0000000c00b0c947 */ /* 0x000fea0003800000 */
[C---:B------:R-:W-:Y:S01]  /*0d00*/  ISETP.GE.U32.AND P1, PT, R2.reuse, 0x10, PT ;  /* 0x000000100200780c */ /* 0x040fe20003f26070 */
[----:B0123--:R-:W-:Y:S01]  /*0d10*/  IMAD.MOV.U32 R3, RZ, RZ, RZ ;  /* 0x000000ffff037224 */ /* 0x00ffe200078e00ff */
[----:B------:R-:W-:-:S11]  /*0d20*/  LOP3.LUT P0, R12, R2, 0xf, RZ, 0xc0, !PT ;  /* 0x0000000f020c7812 */ /* 0x000fd6000780c0ff */
[----:B------:R-:W-:Y:S05]  /*0d30*/  @!P1 BRA `(.L_x_16) ;  /* 0x0000000400dc9947 */ /* 0x000fea0003800000 */
[----:B------:R-:W0:Y:S01]  /*0d40*/  LDCU.64 UR4, c[0x0][0x380] ;  /* 0x00007000ff0477ac */ /* 0x000e220008000a00 */
[----:B------:R-:W-:Y:S01]  /*0d50*/  LOP3.LUT R3, R2, 0x7ffffff0, RZ, 0xc0, !PT ;  /* 0x7ffffff002037812 */ /* 0x000fe200078ec0ff */
[----:B------:R-:W-:Y:S01]  /*0d60*/  BSSY B0, `(.L_x_16) ;  /* 0x0000074000007945 */ /* 0x000fe20003800000 */
[----:B------:R-:W-:-:S03]  /*0d70*/  IADD3 R13, P1, PT, R4, 0x20, RZ ;  /* 0x00000020040d7810 */ /* 0x000fc60007f3e0ff */
[----:B------:R-:W-:Y:S02]  /*0d80*/  IMAD.MOV R0, RZ, RZ, -R3 ;  /* 0x000000ffff007224 */ /* 0x000fe400078e0a03 */
[----:B------:R-:W-:Y:S01]  /*0d90*/  IMAD.X R18, RZ, RZ, R5, P1 ;  /* 0x000000ffff127224 */ /* 0x000fe200008e0605 */
[----:B0-----:R-:W-:-:S04]  /*0da0*/  UIADD3 UR4, UP0, UPT, UR4, 0x20, URZ ;  /* 0x0000002004047890 */ /* 0x001fc8000ff1e0ff */
[----:B------:R-:W-:Y:S02]  /*0db0*/  UIADD3.X UR5, UPT, UPT, URZ, UR5, URZ, UP0, !UPT ;  /* 0x00000005ff057290 */ /* 0x000fe400087fe4ff */
[----:B------:R-:W-:-:S04]  /*0dc0*/  IMAD.U32 R14, RZ, RZ, UR4 ;  /* 0x00000004ff0e7e24 */ /* 0x000fc8000f8e00ff */
[----:B------:R-:W-:-:S07]  /*0dd0*/  IMAD.U32 R15, RZ, RZ, UR5 ;  /* 0x00000005ff0f7e24 */ /* 0x000fce000f8e00ff */
.L_x_17:
[----:B------:R-:W-:Y:S05]  /*0de0*/  YIELD ;  /* 0x0000000000007946 */ /* 0x000fea0003800000 */
[----:B------:R-:W-:Y:S01]  /*0df0*/  R2UR UR4, R10 ;  /* 0x000000000a0472ca */ /* 0x000fe200000e0000 */
[----:B------:R-:W-:Y:S01]  /*0e00*/  IMAD.MOV.U32 R6, RZ, RZ, R13 ;  /* 0x000000ffff067224 */ /* 0x000fe200078e000d */
[----:B------:R-:W-:Y:S01]  /*0e10*/  R2UR UR5, R11 ;  /* 0x000000000b0572ca */ /* 0x000fe200000e0000 */
[----:B------:R-:W-:-:S12]  /*0e20*/  IMAD.MOV.U32 R7, RZ, RZ, R18 ;  /* 0x000000ffff077224 */ /* 0x000fd800078e0012 */
[----:B--2---:R-:W2:Y:S01]  /*0e30*/  LD.E R13, desc[UR4][R6.64+-0x20] ;  /* 0xffffe004060d7980 */ /* 0x004ea2000c101900 */
[C---:B------:R-:W-:Y:S01]  /*0e40*/  R2UR UR4, R10.reuse ;  /* 0x000000000a0472ca */ /* 0x040fe200000e0000 */
[----:B------:R-:W-:Y:S01]  /*0e50*/  IMAD.MOV.U32 R8, RZ, RZ, R14 ;  /* 0x000000ffff087224 */ /* 0x000fe200078e000e */
[C---:B------:R-:W-:Y:S01]  /*0e60*/  R2UR UR5, R11.reuse ;  /* 0x000000000b0572ca */ /* 0x040fe200000e0000 */
[----:B------:R-:W-:Y:S01]  /*0e70*/  IMAD.MOV.U32 R9, RZ, RZ, R15 ;  /* 0x000000ffff097224 */ /* 0x000fe200078e000f */
[----:B------:R-:W-:Y:S02]  /*0e80*/  R2UR UR6, R10 ;  /* 0x000000000a0672ca */ /* 0x000fe400000e0000 */
[----:B------:R-:W-:-:S09]  /*0e90*/  R2UR UR7, R11 ;  /* 0x000000000b0772ca */ /* 0x000fd200000e0000 */
[----:B--2---:R0:W-:Y:S04]  /*0ea0*/  REDG.E.ADD.STRONG.GPU desc[UR4][R8.64+-0x20], R13 ;  /* 0xffffe00d0800798e */ /* 0x0041e8000c12e104 */
[----:B------:R-:W2:Y:S01]  /*0eb0*/  LD.E R15, desc[UR6][R6.64+-0x1c] ;  /* 0xffffe406060f7980 */ /* 0x000ea2000c101900 */
[C---:B------:R-:W-:Y:S02]  /*0ec0*/  R2UR UR4, R10.reuse ;  /* 0x000000000a0472ca */ /* 0x040fe400000e0000 */
[C---:B------:R-:W-:Y:S02]  /*0ed0*/  R2UR UR5, R11.reuse ;  /* 0x000000000b0572ca */ /* 0x040fe400000e0000 */
        /* <DEDUP_REMOVED lines=9> */
[----:B------:R-:W3:Y:S01]  /*0f70*/  LD.E R21, desc[UR6][R6.64+-0x14] ;  /* 0xffffec0606157980 */ /* 0x000ee2000c101900 */
[C---:B------:R-:W-:Y:S02]  /*0f80*/  R2UR UR4, R10.reuse ;  /* 0x000000000a0472ca */ /* 0x040fe400000e0000 */
[C---:B------:R-:W-:Y:S02]  /*0f90*/  R2UR UR5, R11.reuse ;  /* 0x000000000b0572ca */ /* 0x040fe400000e0000 */
[----:B------:R-:W-:Y:S02]  /*0fa0*/  R2UR UR6, R10 ;  /* 0x000000000a0672ca */ /* 0x000fe400000e0000 */
[----:B------:R-:W-:-:S09]  /*0fb0*/  R2UR UR7, R11 ;  /* 0x000000000b0772ca */ /* 0x000fd200000e0000 */
[----:B---3--:R3:W-:Y:S04]  /*0fc0*/  REDG.E.ADD.STRONG.GPU desc[UR4][R8.64+-0x14], R21 ;  /* 0xffffec150800798e */ /* 0x0087e8000c12e104 */
[----:B0-----:R-:W4:Y:S01]  /*0fd0*/  LD.E R13, desc[UR6][R6.64+-0x10] ;  /* 0xfffff006060d7980 */ /* 0x001f22000c101900 */
[C---:B------:R-:W-:Y:S02]  /*0fe0*/  R2UR UR4, R10.reuse ;  /* 0x000000000a0472ca */ /* 0x040fe400000e0000 */
[C---:B------:R-:W-:Y:S02]  /*0ff0*/  R2UR UR5, R11.reuse ;  /* 0x000000000b0572ca */ /* 0x040fe400000e0000 */
[----:B------:R-:W-:Y:S02]  /*1000*/  R2UR UR6, R10 ;  /* 0x000000000a0672ca */ /* 0x000fe400000e0000 */
[----:B------:R-:W-:-:S09]  /*1010*/  R2UR UR7, R11 ;  /* 0x000000000b0772ca */ /* 0x000fd200000e0000 */
[----:B----4-:R0:W-:Y:S04]  /*1020*/  REDG.E.ADD.STRONG.GPU desc[UR4][R8.64+-0x10], R13 ;  /* 0xfffff00d0800798e */ /* 0x0101e8000c12e104 */
[----:B-1----:R-:W4:Y:S01]  /*1030*/  LD.E R15, desc[UR6][R6.64+-0xc] ;  /* 0xfffff406060f7980 */ /* 0x002f22000c101900 */
[C---:B------:R-:W-:Y:S02]  /*1040*/  R2UR UR4, R10.reuse ;  /* 0x000000000a0472ca */ /* 0x040fe400000e0000 */
[C---:B------:R-:W-:Y:S02]  /*1050*/  R2UR UR5, R11.reuse ;  /* 0x000000000b0572ca */ /* 0x040fe400000e0000 */
[----:B------:R-:W-:Y:S02]  /*1060*/  R2UR UR6, R10 ;  /* 0x000000000a0672ca */ /* 0x000fe400000e0000 */
[----:B------:R-:W-:-:S09]  /*1070*/  R2UR UR7, R11 ;  /* 0x000000000b0772ca */ /* 0x000fd200000e0000 */
[----:B----4-:R1:W-:Y:S04]  /*1080*/  REDG.E.ADD.STRONG.GPU desc[UR4][R8.64+-0xc], R15 ;  /* 0xfffff40f0800798e */ /* 0x0103e8000c12e104 */
[----:B--2---:R-:W2:Y:S01]  /*1090*/  LD.E R19, desc[UR6][R6.64+-0x8] ;  /* 0xfffff80606137980 */ /* 0x004ea2000c101900 */
[C---:B------:R-:W-:Y:S02]  /*10a0*/  R2UR UR4, R10.reuse ;  /* 0x000000000a0472ca */ /* 0x040fe400000e0000 */
[C---:B------:R-:W-:Y:S02]  /*10b0*/  R2UR UR5, R11.reuse ;  /* 0x000000000b0572ca */ /* 0x040fe400000e0000 */
[----:B------:R-:W-:Y:S02]  /*10c0*/  R2UR UR6, R10 ;  /* 0x000000000a0672ca */ /* 0x000fe400000e0000 */
[----:B------:R-:W-:-:S09]  /*10d0*/  R2UR UR7, R11 ;  /* 0x000000000b0772ca */ /* 0x000fd200000e0000 */
[----:B--2---:R2:W-:Y:S04]  /*10e0*/  REDG.E.ADD.STRONG.GPU desc[UR4][R8.64+-0x8], R19 ;  /* 0xfffff8130800798e */ /* 0x0045e8000c12e104 */
[----:B---3--:R-:W3:Y:S01]  /*10f0*/  LD.E R21, desc[UR6][R6.64+-0x4] ;  /* 0xfffffc0606157980 */ /* 0x008ee2000c101900 */
        /* <DEDUP_REMOVED lines=45> */
[----:B------:R-:W-:Y:S01]  /*13d0*/  R2UR UR7, R11 ;  /* 0x000000000b0772ca */ /* 0x000fe200000e0000 */
[----:B------:R-:W-:-:S08]  /*13e0*/  VIADD R0, R0, 0x10 ;  /* 0x0000001000007836 */ /* 0x000fd00000000000 */
[----:B--2---:R2:W-:Y:S04]  /*13f0*/  REDG.E.ADD.STRONG.GPU desc[UR4][R8.64+0x18], R19 ;  /* 0x000018130800798e */ /* 0x0045e8000c12e104 */
[----:B---3--:R-:W3:Y:S01]  /*1400*/  LD.E R21, desc[UR6][R6.64+0x1c] ;  /* 0x00001c0606157980 */ /* 0x008ee2000c101900 */
[----:B------:R-:W-:Y:S02]  /*1410*/  R2UR UR4, R10 ;  /* 0x000000000a0472ca */ /* 0x000fe400000e0000 */
[----:B------:R-:W-:Y:S02]  /*1420*/  R2UR UR5, R11 ;  /* 0x000000000b0572ca */ /* 0x000fe400000e0000 */
[----:B------:R-:W-:Y:S02]  /*1430*/  ISETP.NE.AND P1, PT, R0, RZ, PT ;  /* 0x000000ff0000720c */ /* 0x000fe40003f25270 */
[----:B0-----:R-:W-:-:S02]  /*1440*/  IADD3 R13, P2, PT, R6, 0x40, RZ ;  /* 0x00000040060d7810 */ /* 0x001fc40007f5e0ff */
[----:B------:R-:W-:-:S03]  /*1450*/  IADD3 R14, P3, PT, R8, 0x40, RZ ;  /* 0x00000040080e7810 */ /* 0x000fc60007f7e0ff */
[----:B------:R-:W-:Y:S02]  /*1460*/  IMAD.X R18, RZ, RZ, R7, P2 ;  /* 0x000000ffff127224 */ /* 0x000fe400010e0607 */
[----:B-1----:R-:W-:Y:S02]  /*1470*/  IMAD.X R15, RZ, RZ, R9, P3 ;  /* 0x000000ffff0f7224 */ /* 0x002fe400018e0609 */
[----:B---3--:R2:W-:Y:S02]  /*1480*/  REDG.E.ADD.STRONG.GPU desc[UR4][R8.64+0x1c], R21 ;  /* 0x00001c150800798e */ /* 0x0085e4000c12e104 */
[----:B------:R-:W-:Y:S05]  /*1490*/  @P1 BRA `(.L_x_17) ;  /* 0xfffffff800501947 */ /* 0x000fea000383ffff */
[----:B------:R-:W-:Y:S05]  /*14a0*/  BSYNC B0 ;  /* 0x0000000000007941 */ /* 0x000fea0003800000 */
.L_x_16:
[----:B------:R-:W-:Y:S04]  /*14b0*/  BSSY B0, `(.L_x_15) ;  /* 0x0000070000007945 */ /* 0x000fe80003800000 */
[----:B------:R-:W-:Y:S05]  /*14c0*/  @!P0 BRA `(.L_x_18) ;  /* 0x0000000400b88947 */ /* 0x000fea0003800000 */
[----:B------:R-:W-:Y:S02]  /*14d0*/  ISETP.GE.U32.AND P0, PT, R12, 0x8, PT ;  /* 0x000000080c00780c */ /* 0x000fe40003f06070 */
[----:B------:R-:W-:-:S04]  /*14e0*/  LOP3.LUT R14, R2, 0x7, RZ, 0xc0, !PT ;  /* 0x00000007020e7812 */ /* 0x000fc800078ec0ff */
[----:B------:R-:W-:-:S07]  /*14f0*/  ISETP.NE.AND P1, PT, R14, RZ, PT ;  /* 0x000000ff0e00720c */ /* 0x000fce0003f25270 */
[----:B------:R-:W-:Y:S06]  /*1500*/  @!P0 BRA `(.L_x_19) ;  /* 0x0000000000b88947 */ /* 0x000fec0003800000 */
[C---:B------:R-:W-:Y:S01]  /*1510*/  R2UR UR4, R10.reuse ;  /* 0x000000000a0472ca */ /* 0x040fe200000e0000 */
[----:B------:R-:W-:Y:S01]  /*1520*/  IMAD.WIDE.U32 R6, R3, 0x4, R4 ;  /* 0x0000000403067825 */ /* 0x000fe200078e0004 */
[C---:B------:R-:W-:Y:S01]  /*1530*/  R2UR UR5, R11.reuse ;  /* 0x000000000b0572ca */ /* 0x040fe200000e0000 */
[----:B------:R-:W0:Y:S01]  /*1540*/  S2R R12, SR_LANEID ;  /* 0x00000000000c7919 */ /* 0x000e220000000000 */
[----:B--2---:R-:W1:Y:S11]  /*1550*/  LDC.64 R8, c[0x0][0x380] ;  /* 0x0000e000ff087b82 */ /* 0x004e760000000a00 */
[----:B------:R-:W2:Y:S01]  /*1560*/  LD.E R0, desc[UR4][R6.64] ;  /* 0x0000000406007980 */ /* 0x000ea2000c101900 */
[----:B------:R-:W-:Y:S01]  /*1570*/  VOTEU.ANY UR4, UPT, PT ;  /* 0x0000000000047886 */ /* 0x000fe200038e0100 */
[----:B------:R-:W-:Y:S01]  /*1580*/  R2UR UR8, R10 ;  /* 0x000000000a0872ca */ /* 0x000fe200000e0000 */
[----:B------:R-:W-:Y:S01]  /*1590*/  UFLO.U32 UR4, UR4 ;  /* 0x00000004000472bd */ /* 0x000fe200080e0000 */
[----:B------:R-:W-:Y:S01]  /*15a0*/  R2UR UR9, R11 ;  /* 0x000000000b0972ca */ /* 0x000fe200000e0000 */
[----:B-1----:R-:W-:-:S04]  /*15b0*/  IMAD.WIDE.U32 R8, R3, 0x4, R8 ;  /* 0x0000000403087825 */ /* 0x002fc800078e0008 */
[----:B0-----:R-:W-:-:S13]  /*15c0*/  ISETP.EQ.U32.AND P0, PT, R12, UR4, PT ;  /* 0x000000040c007c0c */ /* 0x001fda000bf02070 */
[----:B------:R-:W-:Y:S02]  /*15d0*/  @P0 R2UR UR6, R10 ;  /* 0x000000000a0602ca */ /* 0x000fe400000e0000 */
[----:B------:R-:W-:Y:S01]  /*15e0*/  @P0 R2UR UR7, R11 ;  /* 0x000000000b0702ca */ /* 0x000fe200000e0000 */
[----:B--2---:R-:W0:Y:S02]  /*15f0*/  REDUX.SUM UR5, R0 ;  /* 0x00000000000573c4 */ /* 0x004e24000000c000 */
[----:B0-----:R-:W-:-:S10]  /*1600*/  IMAD.U32 R13, RZ, RZ, UR5 ;  /* 0x00000005ff0d7e24 */ /* 0x001fd4000f8e00ff */
[----:B------:R0:W-:Y:S04]  /*1610*/  @P0 REDG.E.ADD.STRONG.GPU desc[UR6][R8.64], R13 ;  /* 0x0000000d0800098e */ /* 0x0001e8000c12e106 */
[----:B------:R-:W2:Y:S02]  /*1620*/  LD.E R12, desc[UR8][R6.64+0x4] ;  /* 0x00000408060c7980 */ /* 0x000ea4000c101900 */
[----:B--2---:R-:W1:Y:S02]  /*1630*/  REDUX.SUM UR4, R12 ;  /* 0x000000000c0473c4 */ /* 0x004e64000000c000 */
[----:B-1----:R-:W-:-:S05]  /*1640*/  IMAD.U32 R15, RZ, RZ, UR4 ;  /* 0x00000004ff0f7e24 */ /* 0x002fca000f8e00ff */
[----:B------:R1:W-:Y:S04]  /*1650*/  @P0 REDG.E.ADD.STRONG.GPU desc[UR6][R8.64+0x4], R15 ;  /* 0x0000040f0800098e */ /* 0x0003e8000c12e106 */
[----:B------:R-:W2:Y:S02]  /*1660*/  LD.E R0, desc[UR8][R6.64+0x8] ;  /* 0x0000080806007980 */ /* 0x000ea4000c101900 */
[----:B--2---:R-:W0:Y:S02]  /*1670*/  REDUX.SUM UR4, R0 ;  /* 0x00000000000473c4 */ /* 0x004e24000000c000 */
[----:B0-----:R-:W-:-:S05]  /*1680*/  IMAD.U32 R13, RZ, RZ, UR4 ;  /* 0x00000004ff0d7e24 */ /* 0x001fca000f8e00ff */
        /* <DEDUP_REMOVED lines=18> */
[----:B--2---:R-:W0:Y:S02]  /*17b0*/  REDUX.SUM UR4, R12 ;  /* 0x000000000c0473c4 */ /* 0x004e24000000c000 */
[----:B0-----:R-:W-:-:S05]  /*17c0*/  IMAD.U32 R19, RZ, RZ, UR4 ;  /* 0x00000004ff137e24 */ /* 0x001fca000f8e00ff */
[----:B------:R1:W-:Y:S01]  /*17d0*/  @P0 REDG.E.ADD.STRONG.GPU desc[UR6][R8.64+0x1c], R19 ;  /* 0x00001c130800098e */ /* 0x0003e2000c12e106 */
[----:B------:R-:W-:-:S07]  /*17e0*/  VIADD R3, R3, 0x8 ;  /* 0x0000000803037836 */ /* 0x000fce0000000000 */
.L_x_19:
        /* <DEDUP_REMOVED lines=8> */
[----:B-1----:R-:W0:Y:S01]  /*1870*/  S2R R13, SR_LANEID ;  /* 0x00000000000d7919 */ /* 0x002e220000000000 */
        /* <DEDUP_REMOVED lines=26> */
.L_x_20:
[----:B------:R-:W-:Y:S05]  /*1a20*/  @!P1 BRA `(.L_x_18) ;  /* 0x0000000000609947 */ /* 0x000fea0003800000 */
[----:B------:R-:W0:Y:S01]  /*1a30*/  LDC.64 R6, c[0x0][0x380] ;  /* 0x0000e000ff067b82 */ /* 0x000e220000000a00 */
[----:B-123--:R-:W-:-:S04]  /*1a40*/  IMAD.WIDE.U32 R8, R3, 0x4, R4 ;  /* 0x0000000403087825 */ /* 0x00efc800078e0004 */
[----:B------:R-:W-:Y:S02]  /*1a50*/  IMAD.MOV R0, RZ, RZ, -R0 ;  /* 0x000000ffff007224 */ /* 0x000fe400078e0a00 */
[----:B0-----:R-:W-:-:S04]  /*1a60*/  IMAD.WIDE.U32 R6, R3, 0x4, R6 ;  /* 0x0000000403067825 */ /* 0x001fc800078e0006 */
[----:B------:R-:W-:Y:S02]  /*1a70*/  IMAD.MOV.U32 R12, RZ, RZ, R6 ;  /* 0x000000ffff0c7224 */ /* 0x000fe400078e0006 */
[----:B------:R-:W-:-:S07]  /*1a80*/  IMAD.MOV.U32 R13, RZ, RZ, R7 ;  /* 0x000000ffff0d7224 */ /* 0x000fce00078e0007 */
.L_x_21:
[----:B------:R-:W-:Y:S05]  /*1a90*/  YIELD ;  /* 0x0000000000007946 */ /* 0x000fea0003800000 */
[----:B------:R-:W-:Y:S01]  /*1aa0*/  R2UR UR4, R10 ;  /* 0x000000000a0472ca */ /* 0x000fe200000e0000 */
[----:B0-----:R-:W-:Y:S01]  /*1ab0*/  IMAD.MOV.U32 R6, RZ, RZ, R8 ;  /* 0x000000ffff067224 */ /* 0x001fe200078e0008 */
[----:B------:R-:W-:Y:S01]  /*1ac0*/  R2UR UR5, R11 ;  /* 0x000000000b0572ca */ /* 0x000fe200000e0000 */
[----:B------:R-:W-:-:S12]  /*1ad0*/  IMAD.MOV.U32 R7, RZ, RZ, R9 ;  /* 0x000000ffff077224 */ /* 0x000fd800078e0009 */
[----:B------:R0:W2:Y:S01]  /*1ae0*/  LD.E R3, desc[UR4][R6.64] ;  /* 0x0000000406037980 */ /* 0x0000a2000c101900 */
[----:B------:R-:W-:Y:S01]  /*1af0*/  VIADD R0, R0, 0x1 ;  /* 0x0000000100007836 */ /* 0x000fe20000000000 */
[----:B------:R-:W-:Y:S02]  /*1b00*/  R2UR UR4, R10 ;  /* 0x000000000a0472ca */ /* 0x000fe400000e0000 */
[----:B------:R-:W-:Y:S02]  /*1b10*/  R2UR UR5, R11 ;  /* 0x000000000b0572ca */ /* 0x000fe400000e0000 */
[----:B------:R-:W-:Y:S01]  /*1b20*/  ISETP.NE.AND P0, PT, R0, RZ, PT ;  /* 0x000000ff0000720c */ /* 0x000fe20003f05270 */
[----:B0-----:R-:W-:Y:S02]  /*1b30*/  IMAD.MOV.U32 R6, RZ, RZ, R12 ;  /* 0x000000ffff067224 */ /* 0x001fe400078e000c */
[----:B------:R-:W-:Y:S01]  /*1b40*/  IMAD.MOV.U32 R7, RZ, RZ, R13 ;  /* 0x000000ffff077224 */ /* 0x000fe200078e000d */
[----:B------:R-:W-:-:S02]  /*1b50*/  IADD3 R12, P1, PT, R12, 0x4, RZ ;  /* 0x000000040c0c7810 */ /* 0x000fc40007f3e0ff */
[----:B------:R-:W-:-:S03]  /*1b60*/  IADD3 R8, P2, PT, R8, 0x4, RZ ;  /* 0x0000000408087810 */ /* 0x000fc60007f5e0ff */
[----:B------:R-:W-:Y:S02]  /*1b70*/  IMAD.X R13, RZ, RZ, R13, P1 ;  /* 0x000000ffff0d7224 */ /* 0x000fe400008e060d */
[----:B------:R-:W-:Y:S01]  /*1b80*/  IMAD.X R9, RZ, RZ, R9, P2 ;  /* 0x000000ffff097224 */ /* 0x000fe200010e0609 */
[----:B--2---:R0:W-:Y:S01]  /*1b90*/  REDG.E.ADD.STRONG.GPU desc[UR4][R6.64], R3 ;  /* 0x000000030600798e */ /* 0x0041e2000c12e104 */
[----:B------:R-:W-:Y:S06]  /*1ba0*/  @P0 BRA `(.L_x_21) ;  /* 0xfffffffc00b80947 */ /* 0x000fec000383ffff */
.L_x_18:
[----:B------:R-:W-:Y:S05]  /*1bb0*/  BSYNC B0 ;  /* 0x0000000000007941 */ /* 0x000fea0003800000 */
.L_x_15:
[----:B------:R-:W-:-:S04]  /*1bc0*/  UISETP.NE.U32.AND UP0, UPT, UR36, URZ, UPT ;  /* 0x000000ff2400728c */ /* 0x000fc8000bf05070 */
[----:B------:R-:W-:-:S09]  /*1bd0*/  UISETP.NE.AND.EX UP0, UPT, UR37, URZ, UPT, UP0 ;  /* 0x000000ff2500728c */ /* 0x000fd2000bf05300 */
[----:B------:R-:W-:Y:S05]  /*1be0*/  BRA.U UP0, `(.L_x_22) ;  /* 0x0000000100047547 */ /* 0x000fea000b800000 */
[----:B------:R-:W-:Y:S05]  /*1bf0*/  BPT.TRAP 0x1 ;  /* 0x000000040000795c */ /* 0x000fea0000300000 */
.L_x_22:
[----:B------:R-:W-:-:S03]  /*1c00*/  UMOV UR4, 0xffffffff ;  /* 0xffffffff00047882 */ /* 0x000fc60000000000 */
[----:B------:R-:W-:Y:S05]  /*1c10*/  BRA.DIV UR4, `(.L_x_23) ;  /* 0x0000000604807947 */ /* 0x000fea000b800000 */
[----:B------:R-:W-:Y:S06]  /*1c20*/  BAR.SYNC.DEFER_BLOCKING 0x0 ;  /* 0x0000000000007b1d */ /* 0x000fec0000010000 */
.L_x_37:
[----:B0123--:R-:W0:Y:S01]  /*1c30*/  S2R R3, SR_TID.Y ;  /* 0x0000000000037919 */ /* 0x00fe220000002200 */
[----:B------:R-:W-:Y:S01]  /*1c40*/  BSSY B0, `(.L_x_24) ;  /* 0x0000032000007945 */ /* 0x000fe20003800000 */
[----:B------:R-:W1:Y:S01]  /*1c50*/  S2R R7, SR_TID.Z ;  /* 0x0000000000077919 */ /* 0x000e620000002300 */
[----:B0-----:R-:W-:-:S05]  /*1c60*/  IMAD.IADD R0, R16, 0x1, R3 ;  /* 0x0000000110007824 */ /* 0x001fca00078e0203 */
[----:B-1----:R-:W-:-:S13]  /*1c70*/  LOP3.LUT P0, RZ, R0, R7, RZ, 0xfc, !PT ;  /* 0x0000000700ff7212 */ /* 0x002fda000780fcff */
[----:B------:R-:W-:Y:S05]  /*1c80*/  @P0 BRA `(.L_x_25) ;  /* 0x0000000000b40947 */ /* 0x000fea0003800000 */
[----:B------:R-:W0:Y:S01]  /*1c90*/  S2R R0, SR_CTAID.Y ;  /* 0x0000000000007919 */ /* 0x000e220000002600 */
[----:B------:R-:W-:Y:S01]  /*1ca0*/  VOTEU.ANY UR7, UPT, PT ;  /* 0x0000000000077886 */ /* 0x000fe200038e0100 */
[----:B------:R-:W1:Y:S01]  /*1cb0*/  LDCU UR4, c[0x0][0x370] ;  /* 0x00006e00ff0477ac */ /* 0x000e620008000800 */
[----:B------:R-:W2:Y:S01]  /*1cc0*/  FLO.U32 R8, UR7 ;  /* 0x0000000700087d00 */ /* 0x000ea200080e0000 */
[----:B------:R-:W3:Y:S01]  /*1cd0*/  S2R R3, SR_CTAID.Z ;  /* 0x0000000000037919 */ /* 0x000ee20000002700 */
[----:B------:R-:W-:Y:S01]  /*1ce0*/  IMAD.U32 R6, RZ, RZ, UR36 ;  /* 0x00000024ff067e24 */ /* 0x000fe2000f8e00ff */
[----:B------:R-:W4:Y:S01]  /*1cf0*/  LDCU UR5, c[0x0][0x374] ;  /* 0x00006e80ff0577ac */ /* 0x000f220008000800 */
[----:B------:R-:W2:Y:S01]  /*1d00*/  S2R R7, SR_LANEID ;  /* 0x0000000000077919 */ /* 0x000ea20000000000 */
[----:B------:R-:W5:Y:S01]  /*1d10*/  LDCU UR6, c[0x0][0x378] ;  /* 0x00006f00ff0677ac */ /* 0x000f620008000800 */
[----:B-1----:R-:W-:-:S04]  /*1d20*/  UIADD3 UR4, UPT, UPT, URZ, -UR4, URZ ;  /* 0x80000004ff047290 */ /* 0x002fc8000fffe0ff */
[----:B----4-:R-:W-:-:S04]  /*1d30*/  UIMAD UR4, UR4, UR5, URZ ;  /* 0x00000005040472a4 */ /* 0x010fc8000f8e02ff */
[----:B-----5:R-:W-:Y:S01]  /*1d40*/  UIMAD UR4, UR6, UR4, -0x7fffffff ;  /* 0x80000001060474a4 */ /* 0x020fe2000f8e0204 */
[----:B0-----:R-:W-:Y:S02]  /*1d50*/  IMAD.IADD R0, R17, 0x1, R0 ;  /* 0x0000000111007824 */ /* 0x001fe400078e0200 */
[----:B---3--:R-:W-:Y:S01]  /*1d60*/  IMAD.MOV R3, RZ, RZ, -R3 ;  /* 0x000000ffff037224 */ /* 0x008fe200078e0a03 */
[----:B--2---:R-:W-:Y:S01]  /*1d70*/  ISETP.EQ.U32.AND P0, PT, R8, R7, PT ;  /* 0x000000070800720c */ /* 0x004fe20003f02070 */
[----:B------:R-:W-:-:S03]  /*1d80*/  IMAD.U32 R7, RZ, RZ, UR37 ;  /* 0x00000025ff077e24 */ /* 0x000fc6000f8e00ff */
[----:B------:R-:W-:Y:S02]  /*1d90*/  ISETP.NE.AND P1, PT, R0, R3, PT ;  /* 0x000000030000720c */ /* 0x000fe40003f25270 */
[----:B------:R-:W0:Y:S07]  /*1da0*/  POPC R0, UR7 ;  /* 0x0000000700007d09 */ /* 0x000e2e0008000000 */
[----:B------:R-:W-:-:S04]  /*1db0*/  @P0 R2UR UR8, R10 ;  /* 0x000000000a0802ca */ /* 0x000fc800000e0000 */
[----:B------:R-:W-:Y:S01]  /*1dc0*/  VOTEU.ANY UP0, P1 ;  /* 0x0000000000ff7886 */ /* 0x000fe20000800100 */
[----:B------:R-:W-:Y:S01]  /*1dd0*/  @P0 R2UR UR9, R11 ;  /* 0x000000000b0902ca */ /* 0x000fe200000e0000 */
[----:B------:R-:W-:-:S06]  /*1de0*/  USEL UR4, UR4, 0x1, !UP0 ;  /* 0x0000000104047887 */ /* 0x000fcc000c000000 */
[----:B0-----:R-:W-:Y:S01]  /*1df0*/  IMAD R3, R0, UR4, RZ ;  /* 0x0000000400037c24 */ /* 0x001fe2000f8e02ff */
[----:B------:R-:W-:Y:S01]  /*1e00*/  @!PT LDS RZ, [RZ] ;  /* 0x00000000fffff984 */ /* 0x000fe20000000800 */
[----:B------:R-:W-:Y:S01]  /*1e10*/  @!PT LDS RZ, [RZ] ;  /* 0x00000000fffff984 */ /* 0x000fe20000000800 */
[----:B------:R-:W-:Y:S01]  /*1e20*/  @!PT LDS RZ, [RZ] ;  /* 0x00000000fffff984 */ /* 0x000fe20000000800 */
[----:B------:R-:W-:Y:S01]  /*1e30*/  @!PT LDS RZ, [RZ] ;  /* 0x00000000fffff984 */ /* 0x000fe20000000800 */
[----:B------:R-:W-:-:S00]  /*1e40*/  @P0 MEMBAR.ALL.CTA ;  /* 0x0000000000000992 */ /* 0x000fc00000008000 */
[----:B------:R-:W-:Y:S06]  /*1e50*/  @P0 MEMBAR.ALL.GPU ;  /* 0x0000000000000992 */ /* 0x000fec000000a000 */
[----:B------:R-:W-:-:S00]  /*1e60*/  @P0 ERRBAR ;  /* 0x00000000000009ab */ /* 0x000fc00000000000 */
[----:B------:R-:W-:Y:S06]  /*1e70*/  @P0 CGAERRBAR ;  /* 0x00000000000005ab */ /* 0x000fec0000000000 */
[----:B------:R-:W2:Y:S01]  /*1e80*/  @P0 ATOM.E.ADD.STRONG.GPU PT, R3, desc[UR8][R6.64+0x4], R3 ;  /* 0x800004030603098a */ /* 0x000ea200081ef108 */
[----:B------:R-:W0:Y:S02]  /*1e90*/  S2R R9, SR_LTMASK ;  /* 0x0000000000097919 */ /* 0x000e240000003900 */
[----:B0-----:R-:W-:-:S06]  /*1ea0*/  LOP3.LUT R9, R9, UR7, RZ, 0xc0, !PT ;  /* 0x0000000709097c12 */ /* 0x001fcc000f8ec0ff */
[----:B------:R-:W0:Y:S01]  /*1eb0*/  POPC R9, R9 ;  /* 0x0000000900097309 */ /* 0x000e220000000000 */
[----:B--2---:R-:W0:Y:S02]  /*1ec0*/  SHFL.IDX PT, R0, R3, R8, 0x1f ;  /* 0x00001f0803007589 */ /* 0x004e2400000e0000 */
[----:B0-----:R-:W-:-:S07]  /*1ed0*/  IMAD R0, R9, UR4, R0 ;  /* 0x0000000409007c24 */ /* 0x001fce000f8e0200 */
.L_x_26:
[----:B------:R-:W-:Y:S05]  /*1ee0*/  YIELD ;  /* 0x0000000000007946 */ /* 0x000fea0003800000 */
[----:B------:R-:W-:Y:S02]  /*1ef0*/  R2UR UR4, R10 ;  /* 0x000000000a0472ca */ /* 0x000fe400000e0000 */
[----:B------:R-:W-:-:S13]  /*1f00*/  R2UR UR5, R11 ;  /* 0x000000000b0572ca */ /* 0x000fda00000e0000 */
[----:B------:R-:W2:Y:S04]  /*1f10*/  LD.E.STRONG.GPU R3, desc[UR4][R6.64+0x4] ;  /* 0x0000040406037980 */ /* 0x000ea8000c10f900 */
[----:B--2---:R-:W-:Y:S01]  /*1f20*/  CCTL.IVALL ;  /* 0x00000000ff00798f */ /* 0x004fe20002000000 */
[----:B------:R-:W-:-:S04]  /*1f30*/  LOP3.LUT R3, R3, R0, RZ, 0x3c, !PT ;  /* 0x0000000003037212 */ /* 0x000fc800078e3cff */
[----:B------:R-:W-:-:S13]  /*1f40*/  ISETP.GT.AND P0, PT, R3, -0x1, PT ;  /* 0xffffffff0300780c */ /* 0x000fda0003f04270 */
[----:B------:R-:W-:Y:S05]  /*1f50*/  @P0 BRA `(.L_x_26) ;  /* 0xfffffffc00e00947 */ /* 0x000fea000383ffff */
.L_x_25:
[----:B------:R-:W-:Y:S05]  /*1f60*/  BSYNC B0 ;  /* 0x0000000000007941 */ /* 0x000fea0003800000 */
.L_x_24:
[----:B------:R-:W-:-:S03]  /*1f70*/  UMOV UR4, 0xffffffff ;  /* 0xffffffff00047882 */ /* 0x000fc60000000000 */
[----:B------:R-:W-:Y:S05]  /*1f80*/  BRA.DIV UR4, `(.L_x_27) ;  /* 0x0000000204d47947 */ /* 0x000fea000b800000 */
[----:B------:R-:W-:Y:S06]  /*1f90*/  BAR.SYNC.DEFER_BLOCKING 0x0 ;  /* 0x0000000000007b1d */ /* 0x000fec0000010000 */
.L_x_40:
[----:B------:R-:W-:Y:S01]  /*1fa0*/  LOP3.LUT P0, RZ, R17, R16, RZ, 0xfc, !PT ;  /* 0x0000001011ff7212 */ /* 0x000fe2000780fcff */
[----:B------:R-:W-:Y:S03]  /*1fb0*/  BSSY.RECONVERGENT B0, `(.L_x_28) ;  /* 0x0000021000007945 */ /* 0x000fe60003800200 */
[----:B------:R-:W-:-:S13]  /*1fc0*/  ISETP.LT.OR P0, PT, R2, 0x1, P0 ;  /* 0x000000010200780c */ /* 0x000fda0000701670 */
[----:B------:R-:W-:Y:S05]  /*1fd0*/  @P0 BRA `(.L_x_29) ;  /* 0x0000000000780947 */ /* 0x000fea0003800000 */
[----:B------:R-:W-:Y:S02]  /*1fe0*/  IMAD.MOV.U32 R0, RZ, RZ, RZ ;  /* 0x000000ffff007224 */ /* 0x000fe400078e00ff */
[----:B------:R-:W-:-:S07]  /*1ff0*/  IMAD.MOV.U32 R13, RZ, RZ, RZ ;  /* 0x000000ffff0d7224 */ /* 0x000fce00078e00ff */
.L_x_33:
[----:B------:R-:W0:Y:S01]  /*2000*/  LDC.64 R6, c[0x0][0x380] ;  /* 0x0000e000ff067b82 */ /* 0x000e220000000a00 */
[----:B------:R-:W-:Y:S02]  /*2010*/  R2UR UR4, R10 ;  /* 0x000000000a0472ca */ /* 0x000fe400000e0000 */
[----:B------:R-:W-:Y:S01]  /*2020*/  R2UR UR5, R11 ;  /* 0x000000000b0572ca */ /* 0x000fe200000e0000 */
[----:B0-----:R-:W-:-:S12]  /*2030*/  IMAD.WIDE.U32 R6, R13, 0x4, R6 ;  /* 0x000000040d067825 */ /* 0x001fd800078e0006 */
[----:B------:R-:W2:Y:S01]  /*2040*/  LDG.E R2, desc[UR4][R6.64] ;  /* 0x0000000406027981 */ /* 0x000ea2000c1e1900 */
[----:B------:R-:W-:Y:S01]  /*2050*/  BSSY.RECONVERGENT B1, `(.L_x_30) ;  /* 0x0000012000017945 */ /* 0x000fe20003800200 */
[----:B--2---:R-:W-:-:S13]  /*2060*/  ISETP.GE.AND P0, PT, R2, 0x1, PT ;  /* 0x000000010200780c */ /* 0x004fda0003f06270 */
[----:B------:R-:W-:Y:S05]  /*2070*/  @!P0 BRA `(.L_x_31) ;  /* 0x00000000003c8947 */ /* 0x000fea0003800000 */
[----:B------:R-:W0:Y:S01]  /*2080*/  LDC.64 R8, c[0x0][0x388] ;  /* 0x0000e200ff087b82 */ /* 0x000e220000000a00 */
[----:B------:R-:W-:Y:S01]  /*2090*/  BSSY.RECONVERGENT B2, `(.L_x_31) ;  /* 0x000000d000027945 */ /* 0x000fe20003800200 */
.L_x_32:
[----:B------:R-:W-:Y:S01]  /*20a0*/  R2UR UR4, R10 ;  /* 0x000000000a0472ca */ /* 0x000fe200000e0000 */
[----:B01----:R-:W-:Y:S01]  /*20b0*/  IMAD.WIDE R2, R0, 0x4, R8 ;  /* 0x0000000400027825 */ /* 0x003fe200078e0208 */
[C---:B------:R-:W-:Y:S02]  /*20c0*/  R2UR UR5, R11.reuse ;  /* 0x000000000b0572ca */ /* 0x040fe400000e0000 */
[----:B------:R-:W-:Y:S02]  /*20d0*/  R2UR UR6, R10 ;  /* 0x000000000a0672ca */ /* 0x000fe400000e0000 */
[----:B------:R-:W-:-:S09]  /*20e0*/  R2UR UR7, R11 ;  /* 0x000000000b0772ca */ /* 0x000fd200000e0000 */
[----:B------:R1:W-:Y:S04]  /*20f0*/  STG.E desc[UR4][R2.64], R13 ;  /* 0x0000000d02007986 */ /* 0x0003e8000c101904 */
[----:B------:R-:W2:Y:S01]  /*2100*/  LDG.E R12, desc[UR6][R6.64] ;  /* 0x00000006060c7981 */ /* 0x000ea2000c1e1900 */
[----:B------:R-:W-:Y:S01]  /*2110*/  VIADD R0, R0, 0x1 ;  /* 0x0000000100007836 */ /* 0x000fe20000000000 */
[C---:B--2---:R-:W-:Y:S01]  /*2120*/  ISETP.GT.AND P0, PT, R12.reuse, 0x1, PT ;  /* 0x000000010c00780c */ /* 0x044fe20003f04270 */
[----:B------:R-:W-:-:S05]  /*2130*/  VIADD R15, R12, 0xffffffff ;  /* 0xffffffff0c0f7836 */ /* 0x000fca0000000000 */
[----:B------:R1:W-:Y:S07]  /*2140*/  STG.E desc[UR4][R6.64], R15 ;  /* 0x0000000f06007986 */ /* 0x0003ee000c101904 */
[----:B------:R-:W-:Y:S05]  /*2150*/  @P0 BRA `(.L_x_32) ;  /* 0xfffffffc00d00947 */ /* 0x000fea000383ffff */
[----:B------:R-:W-:Y:S05]  /*2160*/  BSYNC.RECONVERGENT B2 ;  /* 0x0000000000027941 */ /* 0x000fea0003800200 */
.L_x_31:
[----:B------:R-:W-:Y:S05]  /*2170*/  BSYNC.RECONVERGENT B1 ;  /* 0x0000000000017941 */ /* 0x000fea0003800200 */
.L_x_30:
[----:B------:R-:W0:Y:S01]  /*2180*/  LDCU UR4, c[0x0][0x390] ;  /* 0x00007200ff0477ac */ /* 0x000e220008000800 */
[----:B-1----:R-:W-:-:S05]  /*2190*/  VIADD R13, R13, 0x1 ;  /* 0x000000010d0d7836 */ /* 0x002fca0000000000 */
[----:B0-----:R-:W-:-:S13]  /*21a0*/  ISETP.NE.AND P0, PT, R13, UR4, PT ;  /* 0x000000040d007c0c */ /* 0x001fda000bf05270 */
[----:B------:R-:W-:Y:S05]  /*21b0*/  @P0 BRA `(.L_x_33) ;  /* 0xfffffffc00900947 */ /* 0x000fea000383ffff */
.L_x_29:
[----:B------:R-:W-:Y:S05]  /*21c0*/  BSYNC.RECONVERGENT B0 ;  /* 0x0000000000007941 */ /* 0x000fea0003800200 */
.L_x_28:
[----:B------:R-:W-:-:S04]  /*21d0*/  MOV R0, 0x8 ;  /* 0x0000000800007802 */ /* 0x000fc80000000f00 */
[----:B------:R0:W1:Y:S03]  /*21e0*/  LDC.64 R2, c[0x4][R0] ;  /* 0x0100000000027b82 */ /* 0x0000660000000a00 */
[----:B------:R-:W-:-:S07]  /*21f0*/  LEPC R20, `(.L_x_34) ;  /* 0x000000001014794e */ /* 0x000fce0000000000 */
[----:B01----:R-:W-:Y:S05]  /*2200*/  CALL.ABS.NOINC R2 ;  /* 0x0000000002007343 */ /* 0x003fea0003c00000 */
.L_x_34:
[----:B------:R-:W-:Y:S05]  /*2210*/  EXIT ;  /* 0x000000000000794d */ /* 0x000fea0003800000 */
.L_x_23:
[----:B------:R-:W-:Y:S01]  /*2220*/  BSSY B0, `(.L_x_35) ;  /* 0x000000a000007945 */ /* 0x000fe20003800000 */
[----:B------:R-:W-:Y:S02]  /*2230*/  IMAD.MOV.U32 R14, RZ, RZ, 0x0 ;  /* 0x00000000ff0e7424 */ /* 0x000fe400078e00ff */
[----:B-1----:R-:W-:Y:S02]  /*2240*/  IMAD.MOV.U32 R13, RZ, RZ, 0x0 ;  /* 0x00000000ff0d7424 */ /* 0x002fe400078e00ff */
[----:B---3--:R-:W-:-:S07]  /*2250*/  IMAD.MOV.U32 R15, RZ, RZ, -0x1 ;  /* 0xffffffffff0f7424 */ /* 0x008fce00078e00ff */
[----:B0-2---:R-:W-:Y:S05]  /*2260*/  WARPSYNC.COLLECTIVE.ALL `(.L_x_36) ;  /* 0x0000000000147948 */ /* 0x005fea0003c00000 */
[----:B------:R-:W-:-:S04]  /*2270*/  SHF.L.U32 R13, R13, 0x10, RZ ;  /* 0x000000100d0d7819 */ /* 0x000fc800000006ff */
[----:B------:R-:W-:-:S05]  /*2280*/  LOP3.LUT R13, R13, 0xf, R14, 0xf8, !PT ;  /* 0x0000000f0d0d7812 */ /* 0x000fca00078ef80e */
[----:B------:R1:W-:Y:S02]  /*2290*/  BAR.SYNC.DEFER_BLOCKING R13, R13 ;  /* 0x0000000d0000731d */ /* 0x0003e40000010000 */
[----:B-1----:R-:W-:-:S04]  /*22a0*/  SHF.R.U32 R13, R13, 0x10, RZ ;  /* 0x000000100d0d7819 */ /* 0x002fc800000016ff */
[----:B0-2---:R-:W-:Y:S05]  /*22b0*/  ENDCOLLECTIVE ;  /* 0x000000000000791b */ /* 0x005fea0003800000 */
.L_x_36:
[----:B------:R-:W-:Y:S05]  /*22c0*/  BSYNC B0 ;  /* 0x0000000000007941 */ /* 0x000fea0003800000 */
.L_x_35:
[----:B------:R-:W-:Y:S05]  /*22d0*/  BRA `(.L_x_37) ;  /* 0xfffffff800547947 */ /* 0x000fea000383ffff */
.L_x_27:
[----:B------:R-:W-:Y:S01]  /*22e0*/  BSSY B0, `(.L_x_38) ;  /* 0x000000a000007945 */ /* 0x000fe20003800000 */
[----:B------:R-:W-:Y:S02]  /*22f0*/  IMAD.MOV.U32 R14, RZ, RZ, 0x0 ;  /* 0x00000000ff0e7424 */ /* 0x000fe400078e00ff */
[----:B------:R-:W-:Y:S02]  /*2300*/  IMAD.MOV.U32 R13, RZ, RZ, 0x0 ;  /* 0x00000000ff0d7424 */ /* 0x000fe400078e00ff */
[----:B------:R-:W-:-:S07]  /*2310*/  IMAD.MOV.U32 R15, RZ, RZ, -0x1 ;  /* 0xffffffffff0f7424 */ /* 0x000fce00078e00ff */
[----:B------:R-:W-:Y:S05]  /*2320*/  WARPSYNC.COLLECTIVE.ALL `(.L_x_39) ;  /* 0x0000000000147948 */ /* 0x000fea0003c00000 */
[----:B------:R-:W-:-:S04]  /*2330*/  SHF.L.U32 R13, R13, 0x10, RZ ;  /* 0x000000100d0d7819 */ /* 0x000fc800000006ff */
[----:B------:R-:W-:-:S05]  /*2340*/  LOP3.LUT R13, R13, 0xf, R14, 0xf8, !PT ;  /* 0x0000000f0d0d7812 */ /* 0x000fca00078ef80e */
[----:B------:R0:W-:Y:S02]  /*2350*/  BAR.SYNC.DEFER_BLOCKING R13, R13 ;  /* 0x0000000d0000731d */ /* 0x0001e40000010000 */
[----:B0-----:R-:W-:-:S04]  /*2360*/  SHF.R.U32 R13, R13, 0x10, RZ ;  /* 0x000000100d0d7819 */ /* 0x001fc800000016ff */
[----:B------:R-:W-:Y:S05]  /*2370*/  ENDCOLLECTIVE ;  /* 0x000000000000791b */ /* 0x000fea0003800000 */
.L_x_39:
[----:B------:R-:W-:Y:S05]  /*2380*/  BSYNC B0 ;  /* 0x0000000000007941 */ /* 0x000fea0003800000 */
.L_x_38:
[----:B------:R-:W-:Y:S05]  /*2390*/  BRA `(.L_x_40) ;  /* 0xfffffffc00007947 */ /* 0x000fea000383ffff */
.L_x_41:
[----:B------:R-:W-:-:S00]  /*23a0*/  BRA `(.L_x_41) ;  /* 0xfffffffc00fc7947 */ /* 0x000fc0000383ffff */
[----:B------:R-:W-:-:S00]  /*23b0*/  NOP ;  /* 0x0000000000007918 */ /* 0x000fc00000000000 */
        /* <DEDUP_REMOVED lines=12> */
.L_x_42:


//--------------------- .nv.shared.reserved.0     --------------------------
	.section	.nv.shared.reserved.0,"aw",@nobits
	.weak		__nv_reservedSMEM_offset_0_alias
	.size		__nv_reservedSMEM_offset_0_alias, 0, 64
	.other		__nv_reservedSMEM_offset_0_alias,@"STO_CUDA_RESERVED_SHARED STV_DEFAULT"
__nv_reservedSMEM_offset_0_alias:
	.zero		0
	.zero		64


//--------------------- .nv.constant0._Z11bucket_sortPiS_ii --------------------------
	.section	.nv.constant0._Z11bucket_sortPiS_ii,"a",@progbits
	.sectionflags	@""
	.align	4
.nv.constant0._Z11bucket_sortPiS_ii:
	.zero		920


//--------------------- SYMBOLS --------------------------

	.type		.nv.reservedSmem.offset0,@object
	.size		.nv.reservedSmem.offset0,0x4
	.type		malloc,@function
	.type		free,@function
